//
// Generated by NVIDIA NVVM Compiler
//
// Compiler Build ID: CL-36424714
// Cuda compilation tools, release 13.0, V13.0.88
// Based on NVVM 20.0.0
//

.version 9.0
.target sm_100
.address_size 64

	// .globl	local_maxima

.visible .entry local_maxima(
	.param .u64 .ptr .align 1 local_maxima_param_0,
	.param .f32 local_maxima_param_1,
	.param .u32 local_maxima_param_2,
	.param .u32 local_maxima_param_3,
	.param .u64 .ptr .align 1 local_maxima_param_4,
	.param .u64 .ptr .align 1 local_maxima_param_5,
	.param .u64 .ptr .align 1 local_maxima_param_6,
	.param .u64 .ptr .align 1 local_maxima_param_7,
	.param .u32 local_maxima_param_8,
	.param .u32 local_maxima_param_9,
	.param .u32 local_maxima_param_10,
	.param .u32 local_maxima_param_11
)
{
	.reg .pred 	%p<17>;
	.reg .b32 	%r<73>;
	.reg .b32 	%f<7>;
	.reg .b64 	%rd<19>;

	ld.param.u64 	%rd6, [local_maxima_param_0];
	ld.param.f32 	%f2, [local_maxima_param_1];
	ld.param.u32 	%r29, [local_maxima_param_2];
	ld.param.u64 	%rd2, [local_maxima_param_4];
	ld.param.u64 	%rd3, [local_maxima_param_5];
	ld.param.u64 	%rd4, [local_maxima_param_6];
	ld.param.u64 	%rd5, [local_maxima_param_7];
	ld.param.u32 	%r30, [local_maxima_param_8];
	ld.param.u32 	%r31, [local_maxima_param_9];
	ld.param.u32 	%r32, [local_maxima_param_10];
	ld.param.u32 	%r33, [local_maxima_param_11];
	cvta.to.global.u64 	%rd1, %rd6;
	mov.u32 	%r34, %ntid.x;
	mov.u32 	%r35, %ctaid.x;
	mov.u32 	%r36, %tid.x;
	mad.lo.s32 	%r1, %r34, %r35, %r36;
	mul.lo.s32 	%r37, %r31, %r30;
	mul.lo.s32 	%r38, %r37, %r32;
	setp.ge.s32 	%p1, %r1, %r38;
	@%p1 bra 	$L__BB0_14;
	mul.lo.s32 	%r39, %r32, %r31;
	div.s32 	%r2, %r1, %r39;
	mul.lo.s32 	%r40, %r2, %r39;
	sub.s32 	%r41, %r1, %r40;
	div.s32 	%r3, %r41, %r32;
	mul.lo.s32 	%r42, %r3, %r32;
	sub.s32 	%r4, %r41, %r42;
	mul.wide.s32 	%rd7, %r1, 4;
	add.s64 	%rd8, %rd1, %rd7;
	ld.global.f32 	%f1, [%rd8];
	setp.le.f32 	%p2, %f1, %f2;
	@%p2 bra 	$L__BB0_14;
	neg.s32 	%r5, %r29;
	setp.lt.s32 	%p3, %r29, 0;
	@%p3 bra 	$L__BB0_12;
	mul.lo.s32 	%r6, %r29, %r29;
	shl.b32 	%r43, %r30, 1;
	add.s32 	%r7, %r43, -2;
	shl.b32 	%r44, %r31, 1;
	add.s32 	%r8, %r44, -2;
	shl.b32 	%r45, %r32, 1;
	add.s32 	%r9, %r45, -2;
	shl.b32 	%r46, %r29, 1;
	neg.s32 	%r10, %r46;
	sub.s32 	%r11, %r4, %r29;
	sub.s32 	%r12, %r29, %r4;
	mov.u32 	%r67, %r5;
$L__BB0_4:
	add.s32 	%r47, %r67, %r2;
	setp.lt.s32 	%p4, %r47, 0;
	setp.ge.s32 	%p5, %r47, %r30;
	selp.b32 	%r48, 0, %r7, %p4;
	sub.s32 	%r49, %r48, %r47;
	selp.b32 	%r50, %r49, %r47, %p5;
	selp.b32 	%r51, %r49, %r50, %p4;
	mul.lo.s32 	%r14, %r51, %r31;
	mov.u32 	%r68, %r5;
$L__BB0_5:
	mul.lo.s32 	%r52, %r67, %r67;
	mad.lo.s32 	%r16, %r68, %r68, %r52;
	add.s32 	%r53, %r68, %r3;
	setp.lt.s32 	%p6, %r53, 0;
	setp.ge.s32 	%p7, %r53, %r31;
	selp.b32 	%r54, 0, %r8, %p6;
	sub.s32 	%r55, %r54, %r53;
	selp.b32 	%r56, %r55, %r53, %p7;
	selp.b32 	%r57, %r55, %r56, %p6;
	add.s32 	%r58, %r57, %r14;
	mul.lo.s32 	%r17, %r58, %r32;
	mov.u32 	%r69, %r12;
	mov.u32 	%r70, %r11;
	mov.u32 	%r71, %r10;
	mov.u32 	%r72, %r5;
$L__BB0_6:
	or.b32  	%r59, %r68, %r67;
	or.b32  	%r60, %r59, %r72;
	setp.eq.s32 	%p8, %r60, 0;
	@%p8 bra 	$L__BB0_9;
	mad.lo.s32 	%r61, %r72, %r72, %r16;
	setp.gt.u32 	%p9, %r61, %r6;
	@%p9 bra 	$L__BB0_9;
	setp.lt.s32 	%p10, %r70, 0;
	setp.ge.s32 	%p11, %r70, %r32;
	selp.b32 	%r62, 0, %r9, %p10;
	add.s32 	%r63, %r62, %r69;
	selp.b32 	%r64, %r63, %r70, %p11;
	selp.b32 	%r65, %r63, %r64, %p10;
	add.s32 	%r66, %r65, %r17;
	mul.wide.s32 	%rd9, %r66, 4;
	add.s64 	%rd10, %rd1, %rd9;
	ld.global.f32 	%f3, [%rd10];
	setp.lt.f32 	%p12, %f1, %f3;
	@%p12 bra 	$L__BB0_14;
$L__BB0_9:
	add.s32 	%r72, %r72, 1;
	add.s32 	%r71, %r71, 1;
	add.s32 	%r70, %r70, 1;
	add.s32 	%r69, %r69, -1;
	setp.ne.s32 	%p13, %r71, 1;
	@%p13 bra 	$L__BB0_6;
	add.s32 	%r26, %r68, 1;
	setp.ne.s32 	%p14, %r68, %r29;
	mov.u32 	%r68, %r26;
	@%p14 bra 	$L__BB0_5;
	add.s32 	%r27, %r67, 1;
	setp.ne.s32 	%p15, %r67, %r29;
	mov.u32 	%r67, %r27;
	@%p15 bra 	$L__BB0_4;
$L__BB0_12:
	cvta.to.global.u64 	%rd11, %rd5;
	atom.global.add.u32 	%r28, [%rd11], 1;
	setp.ge.u32 	%p16, %r28, %r33;
	@%p16 bra 	$L__BB0_14;
	cvt.rn.f32.s32 	%f4, %r2;
	cvta.to.global.u64 	%rd12, %rd2;
	mul.wide.u32 	%rd13, %r28, 4;
	add.s64 	%rd14, %rd12, %rd13;
	st.global.f32 	[%rd14], %f4;
	cvt.rn.f32.s32 	%f5, %r3;
	cvta.to.global.u64 	%rd15, %rd3;
	add.s64 	%rd16, %rd15, %rd13;
	st.global.f32 	[%rd16], %f5;
	cvt.rn.f32.s32 	%f6, %r4;
	cvta.to.global.u64 	%rd17, %rd4;
	add.s64 	%rd18, %rd17, %rd13;
	st.global.f32 	[%rd18], %f6;
$L__BB0_14:
	ret;

}
	// .globl	delta_fit
.visible .entry delta_fit(
	.param .u64 .ptr .align 1 delta_fit_param_0,
	.param .u64 .ptr .align 1 delta_fit_param_1,
	.param .u64 .ptr .align 1 delta_fit_param_2,
	.param .u64 .ptr .align 1 delta_fit_param_3,
	.param .u64 .ptr .align 1 delta_fit_param_4,
	.param .u32 delta_fit_param_5,
	.param .u32 delta_fit_param_6,
	.param .u32 delta_fit_param_7,
	.param .u32 delta_fit_param_8,
	.param .u32 delta_fit_param_9
)
{
	.reg .pred 	%p<44>;
	.reg .b32 	%r<136>;
	.reg .b32 	%f<197>;
	.reg .b64 	%rd<32>;

	ld.param.u64 	%rd6, [delta_fit_param_0];
	ld.param.u64 	%rd2, [delta_fit_param_1];
	ld.param.u64 	%rd3, [delta_fit_param_2];
	ld.param.u64 	%rd4, [delta_fit_param_3];
	ld.param.u32 	%r56, [delta_fit_param_5];
	ld.param.u32 	%r52, [delta_fit_param_6];
	ld.param.u32 	%r53, [delta_fit_param_7];
	ld.param.u32 	%r54, [delta_fit_param_8];
	ld.param.u32 	%r55, [delta_fit_param_9];
	cvta.to.global.u64 	%rd1, %rd6;
	mov.u32 	%r57, %ctaid.x;
	mov.u32 	%r58, %ntid.x;
	mov.u32 	%r59, %tid.x;
	mad.lo.s32 	%r1, %r57, %r58, %r59;
	setp.ge.s32 	%p1, %r1, %r56;
	@%p1 bra 	$L__BB1_28;
	cvta.to.global.u64 	%rd7, %rd2;
	cvta.to.global.u64 	%rd8, %rd3;
	cvta.to.global.u64 	%rd9, %rd4;
	mul.wide.s32 	%rd10, %r1, 4;
	add.s64 	%rd11, %rd7, %rd10;
	ld.global.nc.f32 	%f110, [%rd11];
	cvt.rzi.s32.f32 	%r2, %f110;
	add.s64 	%rd12, %rd8, %rd10;
	ld.global.nc.f32 	%f111, [%rd12];
	cvt.rzi.s32.f32 	%r3, %f111;
	add.s64 	%rd13, %rd9, %rd10;
	ld.global.nc.f32 	%f112, [%rd13];
	cvt.rzi.s32.f32 	%r4, %f112;
	neg.s32 	%r5, %r55;
	setp.lt.s32 	%p2, %r55, 0;
	mov.f32 	%f168, 0f60AD78EC;
	mov.f32 	%f164, 0f00000000;
	mov.f32 	%f165, %f164;
	mov.f32 	%f166, %f164;
	mov.f32 	%f167, %f164;
	@%p2 bra 	$L__BB1_24;
	mul.lo.s32 	%r6, %r55, %r55;
	shl.b32 	%r60, %r52, 1;
	add.s32 	%r7, %r60, -2;
	shl.b32 	%r61, %r53, 1;
	add.s32 	%r8, %r61, -2;
	shl.b32 	%r16, %r54, 1;
	add.s32 	%r62, %r16, -2;
	sub.s32 	%r63, %r4, %r55;
	neg.s32 	%r64, %r63;
	setp.lt.s32 	%p3, %r63, 0;
	setp.lt.s32 	%p4, %r63, %r54;
	sub.s32 	%r65, %r62, %r63;
	selp.b32 	%r66, %r63, %r65, %p4;
	selp.b32 	%r9, %r64, %r66, %p3;
	sub.s32 	%r10, 1, %r55;
	and.b32  	%r11, %r55, 1;
	add.s32 	%r67, %r10, %r4;
	neg.s32 	%r68, %r67;
	setp.lt.s32 	%p5, %r67, 0;
	setp.lt.s32 	%p6, %r67, %r54;
	sub.s32 	%r69, %r62, %r67;
	selp.b32 	%r70, %r67, %r69, %p6;
	selp.b32 	%r12, %r68, %r70, %p5;
	sub.s32 	%r71, 2, %r55;
	mul.lo.s32 	%r13, %r71, %r71;
	add.s32 	%r72, %r67, 1;
	not.b32 	%r73, %r67;
	setp.lt.s32 	%p7, %r72, 0;
	setp.lt.s32 	%p8, %r72, %r54;
	sub.s32 	%r74, %r62, %r72;
	selp.b32 	%r75, %r72, %r74, %p8;
	selp.b32 	%r14, %r73, %r75, %p7;
	cvt.rn.f32.s32 	%f1, %r71;
	sub.s32 	%r15, 3, %r55;
	mov.f32 	%f167, 0f00000000;
	mov.f32 	%f168, 0f60AD78EC;
	mov.u32 	%r126, %r5;
	mov.f32 	%f166, %f167;
	mov.f32 	%f165, %f167;
	mov.f32 	%f164, %f167;
$L__BB1_3:
	add.s32 	%r76, %r126, %r2;
	setp.lt.s32 	%p9, %r76, 0;
	setp.lt.s32 	%p10, %r76, %r52;
	sub.s32 	%r77, %r7, %r76;
	selp.b32 	%r78, %r76, %r77, %p10;
	neg.s32 	%r79, %r76;
	cvt.rn.f32.s32 	%f7, %r126;
	selp.b32 	%r80, %r79, %r78, %p9;
	mul.lo.s32 	%r18, %r80, %r53;
	mov.u32 	%r127, %r5;
$L__BB1_4:
	mul.lo.s32 	%r81, %r126, %r126;
	mad.lo.s32 	%r20, %r127, %r127, %r81;
	add.s32 	%r21, %r127, %r3;
	neg.s32 	%r22, %r21;
	setp.lt.s32 	%p11, %r21, %r53;
	sub.s32 	%r82, %r8, %r21;
	selp.b32 	%r23, %r21, %r82, %p11;
	cvt.rn.f32.s32 	%f13, %r127;
	setp.ne.s32 	%p12, %r20, 0;
	@%p12 bra 	$L__BB1_6;
	setp.lt.s32 	%p13, %r21, 0;
	selp.b32 	%r83, %r22, %r23, %p13;
	add.s32 	%r84, %r83, %r18;
	mad.lo.s32 	%r85, %r84, %r54, %r9;
	mul.wide.s32 	%rd14, %r85, 4;
	add.s64 	%rd15, %rd1, %rd14;
	ld.global.nc.f32 	%f115, [%rd15];
	setp.lt.f32 	%p14, %f115, %f168;
	selp.f32 	%f168, %f115, %f168, %p14;
	add.f32 	%f164, %f164, %f115;
	fma.rn.f32 	%f165, %f115, %f7, %f165;
	fma.rn.f32 	%f166, %f115, %f13, %f166;
	cvt.rn.f32.s32 	%f116, %r5;
	fma.rn.f32 	%f167, %f115, %f116, %f167;
$L__BB1_6:
	setp.eq.s32 	%p15, %r11, 0;
	mov.u32 	%r128, %r10;
	@%p15 bra 	$L__BB1_11;
	mad.lo.s32 	%r86, %r10, %r10, %r20;
	setp.gt.u32 	%p16, %r86, %r6;
	@%p16 bra 	$L__BB1_9;
	setp.lt.s32 	%p17, %r21, 0;
	selp.b32 	%r87, %r22, %r23, %p17;
	add.s32 	%r88, %r87, %r18;
	mad.lo.s32 	%r89, %r88, %r54, %r12;
	mul.wide.s32 	%rd16, %r89, 4;
	add.s64 	%rd17, %rd1, %rd16;
	ld.global.nc.f32 	%f117, [%rd17];
	setp.lt.f32 	%p18, %f117, %f168;
	selp.f32 	%f168, %f117, %f168, %p18;
	add.f32 	%f164, %f164, %f117;
	fma.rn.f32 	%f165, %f117, %f7, %f165;
	fma.rn.f32 	%f166, %f117, %f13, %f166;
	cvt.rn.f32.s32 	%f118, %r10;
	fma.rn.f32 	%f167, %f117, %f118, %f167;
$L__BB1_9:
	add.s32 	%r90, %r20, %r13;
	setp.gt.u32 	%p19, %r90, %r6;
	mov.u32 	%r128, %r15;
	@%p19 bra 	$L__BB1_11;
	setp.lt.s32 	%p20, %r21, 0;
	selp.b32 	%r91, %r22, %r23, %p20;
	add.s32 	%r92, %r91, %r18;
	mad.lo.s32 	%r93, %r92, %r54, %r14;
	mul.wide.s32 	%rd18, %r93, 4;
	add.s64 	%rd19, %rd1, %rd18;
	ld.global.nc.f32 	%f119, [%rd19];
	setp.lt.f32 	%p21, %f119, %f168;
	selp.f32 	%f168, %f119, %f168, %p21;
	add.f32 	%f164, %f164, %f119;
	fma.rn.f32 	%f165, %f119, %f7, %f165;
	fma.rn.f32 	%f166, %f119, %f13, %f166;
	fma.rn.f32 	%f167, %f119, %f1, %f167;
$L__BB1_11:
	setp.lt.u32 	%p22, %r55, 2;
	@%p22 bra 	$L__BB1_22;
	setp.lt.s32 	%p23, %r21, 0;
	selp.b32 	%r94, %r22, %r23, %p23;
	add.s32 	%r95, %r94, %r18;
	mul.lo.s32 	%r25, %r95, %r54;
	add.s32 	%r135, %r128, 1;
	add.s32 	%r134, %r4, %r128;
	sub.s32 	%r96, %r16, %r4;
	sub.s32 	%r133, %r96, %r128;
	sub.s32 	%r129, -2, %r134;
	add.s32 	%r131, %r5, %r128;
	sub.s32 	%r130, %r16, %r134;
	mov.u32 	%r132, %r129;
$L__BB1_13:
	add.s32 	%r40, %r135, -1;
	mad.lo.s32 	%r97, %r40, %r40, %r20;
	setp.gt.u32 	%p24, %r97, %r6;
	@%p24 bra 	$L__BB1_15;
	add.s32 	%r98, %r129, 2;
	setp.lt.s32 	%p25, %r134, 0;
	setp.lt.s32 	%p26, %r134, %r54;
	add.s32 	%r99, %r130, -2;
	selp.b32 	%r100, %r134, %r99, %p26;
	selp.b32 	%r101, %r98, %r100, %p25;
	add.s32 	%r102, %r101, %r25;
	mul.wide.s32 	%rd20, %r102, 4;
	add.s64 	%rd21, %rd1, %rd20;
	ld.global.nc.f32 	%f120, [%rd21];
	setp.lt.f32 	%p27, %f120, %f168;
	selp.f32 	%f168, %f120, %f168, %p27;
	add.f32 	%f164, %f164, %f120;
	fma.rn.f32 	%f165, %f120, %f7, %f165;
	fma.rn.f32 	%f166, %f120, %f13, %f166;
	cvt.rn.f32.s32 	%f121, %r40;
	fma.rn.f32 	%f167, %f120, %f121, %f167;
$L__BB1_15:
	add.s32 	%r41, %r135, 2;
	mad.lo.s32 	%r103, %r135, %r135, %r20;
	setp.gt.u32 	%p28, %r103, %r6;
	@%p28 bra 	$L__BB1_17;
	add.s32 	%r104, %r134, 1;
	add.s32 	%r105, %r132, 1;
	setp.lt.s32 	%p29, %r104, 0;
	setp.lt.s32 	%p30, %r104, %r54;
	add.s32 	%r106, %r133, -3;
	selp.b32 	%r107, %r104, %r106, %p30;
	selp.b32 	%r108, %r105, %r107, %p29;
	add.s32 	%r109, %r108, %r25;
	mul.wide.s32 	%rd22, %r109, 4;
	add.s64 	%rd23, %rd1, %rd22;
	ld.global.nc.f32 	%f122, [%rd23];
	setp.lt.f32 	%p31, %f122, %f168;
	selp.f32 	%f168, %f122, %f168, %p31;
	add.f32 	%f164, %f164, %f122;
	fma.rn.f32 	%f165, %f122, %f7, %f165;
	fma.rn.f32 	%f166, %f122, %f13, %f166;
	cvt.rn.f32.s32 	%f123, %r135;
	fma.rn.f32 	%f167, %f122, %f123, %f167;
$L__BB1_17:
	add.s32 	%r42, %r135, 1;
	mad.lo.s32 	%r110, %r135, %r135, %r135;
	add.s32 	%r111, %r110, %r42;
	add.s32 	%r112, %r20, %r111;
	setp.gt.u32 	%p32, %r112, %r6;
	@%p32 bra 	$L__BB1_19;
	add.s32 	%r113, %r134, 2;
	setp.lt.s32 	%p33, %r113, 0;
	setp.lt.s32 	%p34, %r113, %r54;
	add.s32 	%r114, %r133, -4;
	selp.b32 	%r115, %r113, %r114, %p34;
	selp.b32 	%r116, %r132, %r115, %p33;
	add.s32 	%r117, %r116, %r25;
	mul.wide.s32 	%rd24, %r117, 4;
	add.s64 	%rd25, %rd1, %rd24;
	ld.global.nc.f32 	%f124, [%rd25];
	setp.lt.f32 	%p35, %f124, %f168;
	selp.f32 	%f168, %f124, %f168, %p35;
	add.f32 	%f164, %f164, %f124;
	fma.rn.f32 	%f165, %f124, %f7, %f165;
	fma.rn.f32 	%f166, %f124, %f13, %f166;
	cvt.rn.f32.s32 	%f125, %r42;
	fma.rn.f32 	%f167, %f124, %f125, %f167;
$L__BB1_19:
	mad.lo.s32 	%r118, %r41, %r41, %r20;
	setp.gt.u32 	%p36, %r118, %r6;
	@%p36 bra 	$L__BB1_21;
	add.s32 	%r119, %r134, 3;
	add.s32 	%r120, %r132, -1;
	setp.lt.s32 	%p37, %r119, 0;
	setp.lt.s32 	%p38, %r119, %r54;
	add.s32 	%r121, %r133, -5;
	selp.b32 	%r122, %r119, %r121, %p38;
	selp.b32 	%r123, %r120, %r122, %p37;
	add.s32 	%r124, %r123, %r25;
	mul.wide.s32 	%rd26, %r124, 4;
	add.s64 	%rd27, %rd1, %rd26;
	ld.global.nc.f32 	%f126, [%rd27];
	setp.lt.f32 	%p39, %f126, %f168;
	selp.f32 	%f168, %f126, %f168, %p39;
	add.f32 	%f164, %f164, %f126;
	fma.rn.f32 	%f165, %f126, %f7, %f165;
	fma.rn.f32 	%f166, %f126, %f13, %f166;
	cvt.rn.f32.s32 	%f127, %r41;
	fma.rn.f32 	%f167, %f126, %f127, %f167;
$L__BB1_21:
	add.s32 	%r135, %r135, 4;
	add.s32 	%r134, %r134, 4;
	add.s32 	%r133, %r133, -4;
	add.s32 	%r132, %r132, -4;
	add.s32 	%r131, %r131, 4;
	add.s32 	%r130, %r130, -4;
	add.s32 	%r129, %r129, -4;
	setp.ne.s32 	%p40, %r131, 1;
	@%p40 bra 	$L__BB1_13;
$L__BB1_22:
	add.s32 	%r50, %r127, 1;
	setp.ne.s32 	%p41, %r127, %r55;
	mov.u32 	%r127, %r50;
	@%p41 bra 	$L__BB1_4;
	add.s32 	%r51, %r126, 1;
	setp.ne.s32 	%p42, %r126, %r55;
	mov.u32 	%r126, %r51;
	@%p42 bra 	$L__BB1_3;
$L__BB1_24:
	setp.leu.f32 	%p43, %f164, 0f00000000;
	@%p43 bra 	$L__BB1_26;
	cvt.rn.f32.s32 	%f128, %r2;
	div.rn.f32 	%f129, %f165, %f164;
	add.f32 	%f195, %f129, %f128;
	cvt.rn.f32.s32 	%f130, %r3;
	div.rn.f32 	%f131, %f166, %f164;
	add.f32 	%f194, %f131, %f130;
	cvt.rn.f32.s32 	%f132, %r4;
	div.rn.f32 	%f133, %f167, %f164;
	add.f32 	%f196, %f133, %f132;
	bra.uni 	$L__BB1_27;
$L__BB1_26:
	cvt.rn.f32.s32 	%f195, %r2;
	cvt.rn.f32.s32 	%f194, %r3;
	cvt.rn.f32.s32 	%f196, %r4;
$L__BB1_27:
	ld.param.u64 	%rd31, [delta_fit_param_4];
	shl.b32 	%r125, %r1, 3;
	cvta.to.global.u64 	%rd28, %rd31;
	mul.wide.s32 	%rd29, %r125, 4;
	add.s64 	%rd30, %rd28, %rd29;
	st.global.f32 	[%rd30], %f195;
	st.global.f32 	[%rd30+4], %f194;
	st.global.f32 	[%rd30+8], %f196;
	st.global.f32 	[%rd30+12], %f168;
$L__BB1_28:
	ret;

}


// ===== COMPILED SASS (sm_100) =====

	.target	sm_100

	.elftype	@"ET_EXEC"


//--------------------- .note.nv.tkinfo           --------------------------
	.section	.note.nv.tkinfo,"",@"SHT_NOTE"
	.sectionflags	@"SHF_NOTE_NV_TKINFO"
	.tkinfo
        /*0018*/ 	.word	0x00000002
        /*0030*/ 	.string	""
        /*0030*/ 	.string	"ptxas"
        /*0030*/ 	.string	"Cuda compilation tools, release 13.0, V13.0.88"
        /*0030*/ 	.string	"Build cuda_13.0.r13.0/compiler.36424714_0"
        /*0030*/ 	.string	"-arch sm_100 -m 64 "



//--------------------- .note.nv.cuinfo           --------------------------
	.section	.note.nv.cuinfo,"",@"SHT_NOTE"
	.sectionflags	@"SHF_NOTE_NV_CUINFO"
        /*0018*/ 	.short	0x0002
        /*001a*/ 	.short	0x0064
        /*001c*/ 	.short	0x0082
	.zero		2


//--------------------- .nv.info                  --------------------------
	.section	.nv.info,"",@"SHT_CUDA_INFO"
	.align	4


	//----- nvinfo : EIATTR_REGCOUNT
	.align		4
        /*0000*/ 	.byte	0x04, 0x2f
        /*0002*/ 	.short	(.L_1 - .L_0)
	.align		4
.L_0:
        /*0004*/ 	.word	index@(local_maxima)
        /*0008*/ 	.word	0x00000015


	//----- nvinfo : EIATTR_FRAME_SIZE
	.align		4
.L_1:
        /*000c*/ 	.byte	0x04, 0x11
        /*000e*/ 	.short	(.L_3 - .L_2)
	.align		4
.L_2:
        /*0010*/ 	.word	index@(local_maxima)
        /*0014*/ 	.word	0x00000000


	//----- nvinfo : EIATTR_REGCOUNT
	.align		4
.L_3:
        /*0018*/ 	.byte	0x04, 0x2f
        /*001a*/ 	.short	(.L_5 - .L_4)
	.align		4
.L_4:
        /*001c*/ 	.word	index@(delta_fit)
        /*0020*/ 	.word	0x0000001f


	//----- nvinfo : EIATTR_FRAME_SIZE
	.align		4
.L_5:
        /*0024*/ 	.byte	0x04, 0x11
        /*0026*/ 	.short	(.L_7 - .L_6)
	.align		4
.L_6:
        /*0028*/ 	.word	index@($__internal_0_$__cuda_sm3x_div_rn_noftz_f32_slowpath)
        /*002c*/ 	.word	0x00000000


	//----- nvinfo : EIATTR_FRAME_SIZE
	.align		4
.L_7:
        /*0030*/ 	.byte	0x04, 0x11
        /*0032*/ 	.short	(.L_9 - .L_8)
	.align		4
.L_8:
        /*0034*/ 	.word	index@(delta_fit)
        /*0038*/ 	.word	0x00000000


	//----- nvinfo : EIATTR_MIN_STACK_SIZE
	.align		4
.L_9:
        /*003c*/ 	.byte	0x04, 0x12
        /*003e*/ 	.short	(.L_11 - .L_10)
	.align		4
.L_10:
        /*0040*/ 	.word	index@(delta_fit)
        /*0044*/ 	.word	0x00000000


	//----- nvinfo : EIATTR_MIN_STACK_SIZE
	.align		4
.L_11:
        /*0048*/ 	.byte	0x04, 0x12
        /*004a*/ 	.short	(.L_13 - .L_12)
	.align		4
.L_12:
        /*004c*/ 	.word	index@(local_maxima)
        /*0050*/ 	.word	0x00000000
.L_13:


//--------------------- .nv.compat                --------------------------
	.section	.nv.compat,"",@"SHT_CUDA_COMPAT_INFO"
	.align	4
        /*0000*/ 	.byte	0x02, 0x09, 0x00, 0x00, 0x02, 0x02, 0x01, 0x00, 0x02, 0x05, 0x05, 0x00, 0x03, 0x07, 0x01, 0x01
        /*0010*/ 	.byte	0x02, 0x03, 0x00, 0x00, 0x02, 0x06, 0x01, 0x00, 0x04, 0x0b, 0x08, 0x00, 0x01, 0x00, 0x00, 0x00
        /*0020*/ 	.byte	0x00, 0x00, 0x00, 0x00


//--------------------- .nv.info.delta_fit        --------------------------
	.section	.nv.info.delta_fit,"",@"SHT_CUDA_INFO"
	.sectionflags	@""
	.align	4


	//----- nvinfo : EIATTR_CUDA_API_VERSION
	.align		4
        /*0000*/ 	.byte	0x04, 0x37
        /*0002*/ 	.short	(.L_15 - .L_14)
.L_14:
        /*0004*/ 	.word	0x00000082


	//----- nvinfo : EIATTR_KPARAM_INFO
	.align		4
.L_15:
        /*0008*/ 	.byte	0x04, 0x17
        /*000a*/ 	.short	(.L_17 - .L_16)
.L_16:
        /*000c*/ 	.word	0x00000000
        /*0010*/ 	.short	0x0009
        /*0012*/ 	.short	0x0038
        /*0014*/ 	.byte	0x00, 0xf0, 0x11, 0x00


	//----- nvinfo : EIATTR_KPARAM_INFO
	.align		4
.L_17:
        /*0018*/ 	.byte	0x04, 0x17
        /*001a*/ 	.short	(.L_19 - .L_18)
.L_18:
        /*001c*/ 	.word	0x00000000
        /*0020*/ 	.short	0x0008
        /*0022*/ 	.short	0x0034
        /*0024*/ 	.byte	0x00, 0xf0, 0x11, 0x00


	//----- nvinfo : EIATTR_KPARAM_INFO
	.align		4
.L_19:
        /*0028*/ 	.byte	0x04, 0x17
        /*002a*/ 	.short	(.L_21 - .L_20)
.L_20:
        /*002c*/ 	.word	0x00000000
        /*0030*/ 	.short	0x0007
        /*0032*/ 	.short	0x0030
        /*0034*/ 	.byte	0x00, 0xf0, 0x11, 0x00


	//----- nvinfo : EIATTR_KPARAM_INFO
	.align		4
.L_21:
        /*0038*/ 	.byte	0x04, 0x17
        /*003a*/ 	.short	(.L_23 - .L_22)
.L_22:
        /*003c*/ 	.word	0x00000000
        /*0040*/ 	.short	0x0006
        /*0042*/ 	.short	0x002c
        /*0044*/ 	.byte	0x00, 0xf0, 0x11, 0x00


	//----- nvinfo : EIATTR_KPARAM_INFO
	.align		4
.L_23:
        /*0048*/ 	.byte	0x04, 0x17
        /*004a*/ 	.short	(.L_25 - .L_24)
.L_24:
        /*004c*/ 	.word	0x00000000
        /*0050*/ 	.short	0x0005
        /*0052*/ 	.short	0x0028
        /*0054*/ 	.byte	0x00, 0xf0, 0x11, 0x00


	//----- nvinfo : EIATTR_KPARAM_INFO
	.align		4
.L_25:
        /*0058*/ 	.byte	0x04, 0x17
        /*005a*/ 	.short	(.L_27 - .L_26)
.L_26:
        /*005c*/ 	.word	0x00000000
        /*0060*/ 	.short	0x0004
        /*0062*/ 	.short	0x0020
        /*0064*/ 	.byte	0x00, 0xf5, 0x21, 0x00


	//----- nvinfo : EIATTR_KPARAM_INFO
	.align		4
.L_27:
        /*0068*/ 	.byte	0x04, 0x17
        /*006a*/ 	.short	(.L_29 - .L_28)
.L_28:
        /*006c*/ 	.word	0x00000000
        /*0070*/ 	.short	0x0003
        /*0072*/ 	.short	0x0018
        /*0074*/ 	.byte	0x00, 0xf5, 0x21, 0x00


	//----- nvinfo : EIATTR_KPARAM_INFO
	.align		4
.L_29:
        /*0078*/ 	.byte	0x04, 0x17
        /*007a*/ 	.short	(.L_31 - .L_30)
.L_30:
        /*007c*/ 	.word	0x00000000
        /*0080*/ 	.short	0x0002
        /*0082*/ 	.short	0x0010
        /*0084*/ 	.byte	0x00, 0xf5, 0x21, 0x00


	//----- nvinfo : EIATTR_KPARAM_INFO
	.align		4
.L_31:
        /*0088*/ 	.byte	0x04, 0x17
        /*008a*/ 	.short	(.L_33 - .L_32)
.L_32:
        /*008c*/ 	.word	0x00000000
        /*0090*/ 	.short	0x0001
        /*0092*/ 	.short	0x0008
        /*0094*/ 	.byte	0x00, 0xf5, 0x21, 0x00


	//----- nvinfo : EIATTR_KPARAM_INFO
	.align		4
.L_33:
        /*0098*/ 	.byte	0x04, 0x17
        /*009a*/ 	.short	(.L_35 - .L_34)
.L_34:
        /*009c*/ 	.word	0x00000000
        /*00a0*/ 	.short	0x0000
        /*00a2*/ 	.short	0x0000
        /*00a4*/ 	.byte	0x00, 0xf5, 0x21, 0x00


	//----- nvinfo : EIATTR_SPARSE_MMA_MASK
	.align		4
.L_35:
        /*00a8*/ 	.byte	0x03, 0x50
        /*00aa*/ 	.short	0x0000


	//----- nvinfo : EIATTR_MAXREG_COUNT
	.align		4
        /*00ac*/ 	.byte	0x03, 0x1b
        /*00ae*/ 	.short	0x00ff


	//----- nvinfo : EIATTR_MERCURY_ISA_VERSION
	.align		4
        /*00b0*/ 	.byte	0x03, 0x5f
        /*00b2*/ 	.short	0x0101


	//----- nvinfo : EIATTR_VRC_CTA_INIT_COUNT
	.align		4
        /*00b4*/ 	.byte	0x02, 0x4a
	.zero		1
	.zero		1


	//----- nvinfo : EIATTR_EXIT_INSTR_OFFSETS
	.align		4
        /*00b8*/ 	.byte	0x04, 0x1c
        /*00ba*/ 	.short	(.L_37 - .L_36)


	//   ....[0]....
.L_36:
        /*00bc*/ 	.word	0x00000070


	//   ....[1]....
        /*00c0*/ 	.word	0x000014a0


	//----- nvinfo : EIATTR_CRS_STACK_SIZE
	.align		4
.L_37:
        /*00c4*/ 	.byte	0x04, 0x1e
        /*00c6*/ 	.short	(.L_39 - .L_38)
.L_38:
        /*00c8*/ 	.word	0x00000000


	//----- nvinfo : EIATTR_CBANK_PARAM_SIZE
	.align		4
.L_39:
        /*00cc*/ 	.byte	0x03, 0x19
        /*00ce*/ 	.short	0x003c


	//----- nvinfo : EIATTR_PARAM_CBANK
	.align		4
        /*00d0*/ 	.byte	0x04, 0x0a
        /*00d2*/ 	.short	(.L_41 - .L_40)
	.align		4
.L_40:
        /*00d4*/ 	.word	index@(.nv.constant0.delta_fit)
        /*00d8*/ 	.short	0x0380
        /*00da*/ 	.short	0x003c


	//----- nvinfo : EIATTR_SW_WAR
	.align		4
.L_41:
        /*00dc*/ 	.byte	0x04, 0x36
        /*00de*/ 	.short	(.L_43 - .L_42)
.L_42:
        /*00e0*/ 	.word	0x00000008
.L_43:


//--------------------- .nv.info.local_maxima     --------------------------
	.section	.nv.info.local_maxima,"",@"SHT_CUDA_INFO"
	.sectionflags	@""
	.align	4


	//----- nvinfo : EIATTR_CUDA_API_VERSION
	.align		4
        /*0000*/ 	.byte	0x04, 0x37
        /*0002*/ 	.short	(.L_45 - .L_44)
.L_44:
        /*0004*/ 	.word	0x00000082


	//----- nvinfo : EIATTR_KPARAM_INFO
	.align		4
.L_45:
        /*0008*/ 	.byte	0x04, 0x17
        /*000a*/ 	.short	(.L_47 - .L_46)
.L_46:
        /*000c*/ 	.word	0x00000000
        /*0010*/ 	.short	0x000b
        /*0012*/ 	.short	0x0044
        /*0014*/ 	.byte	0x00, 0xf0, 0x11, 0x00


	//----- nvinfo : EIATTR_KPARAM_INFO
	.align		4
.L_47:
        /*0018*/ 	.byte	0x04, 0x17
        /*001a*/ 	.short	(.L_49 - .L_48)
.L_48:
        /*001c*/ 	.word	0x00000000
        /*0020*/ 	.short	0x000a
        /*0022*/ 	.short	0x0040
        /*0024*/ 	.byte	0x00, 0xf0, 0x11, 0x00


	//----- nvinfo : EIATTR_KPARAM_INFO
	.align		4
.L_49:
        /*0028*/ 	.byte	0x04, 0x17
        /*002a*/ 	.short	(.L_51 - .L_50)
.L_50:
        /*002c*/ 	.word	0x00000000
        /*0030*/ 	.short	0x0009
        /*0032*/ 	.short	0x003c
        /*0034*/ 	.byte	0x00, 0xf0, 0x11, 0x00


	//----- nvinfo : EIATTR_KPARAM_INFO
	.align		4
.L_51:
        /*0038*/ 	.byte	0x04, 0x17
        /*003a*/ 	.short	(.L_53 - .L_52)
.L_52:
        /*003c*/ 	.word	0x00000000
        /*0040*/ 	.short	0x0008
        /*0042*/ 	.short	0x0038
        /*0044*/ 	.byte	0x00, 0xf0, 0x11, 0x00


	//----- nvinfo : EIATTR_KPARAM_INFO
	.align		4
.L_53:
        /*0048*/ 	.byte	0x04, 0x17
        /*004a*/ 	.short	(.L_55 - .L_54)
.L_54:
        /*004c*/ 	.word	0x00000000
        /*0050*/ 	.short	0x0007
        /*0052*/ 	.short	0x0030
        /*0054*/ 	.byte	0x00, 0xf5, 0x21, 0x00


	//----- nvinfo : EIATTR_KPARAM_INFO
	.align		4
.L_55:
        /*0058*/ 	.byte	0x04, 0x17
        /*005a*/ 	.short	(.L_57 - .L_56)
.L_56:
        /*005c*/ 	.word	0x00000000
        /*0060*/ 	.short	0x0006
        /*0062*/ 	.short	0x0028
        /*0064*/ 	.byte	0x00, 0xf5, 0x21, 0x00


	//----- nvinfo : EIATTR_KPARAM_INFO
	.align		4
.L_57:
        /*0068*/ 	.byte	0x04, 0x17
        /*006a*/ 	.short	(.L_59 - .L_58)
.L_58:
        /*006c*/ 	.word	0x00000000
        /*0070*/ 	.short	0x0005
        /*0072*/ 	.short	0x0020
        /*0074*/ 	.byte	0x00, 0xf5, 0x21, 0x00


	//----- nvinfo : EIATTR_KPARAM_INFO
	.align		4
.L_59:
        /*0078*/ 	.byte	0x04, 0x17
        /*007a*/ 	.short	(.L_61 - .L_60)
.L_60:
        /*007c*/ 	.word	0x00000000
        /*0080*/ 	.short	0x0004
        /*0082*/ 	.short	0x0018
        /*0084*/ 	.byte	0x00, 0xf5, 0x21, 0x00


	//----- nvinfo : EIATTR_KPARAM_INFO
	.align		4
.L_61:
        /*0088*/ 	.byte	0x04, 0x17
        /*008a*/ 	.short	(.L_63 - .L_62)
.L_62:
        /*008c*/ 	.word	0x00000000
        /*0090*/ 	.short	0x0003
        /*0092*/ 	.short	0x0010
        /*0094*/ 	.byte	0x00, 0xf0, 0x11, 0x00


	//----- nvinfo : EIATTR_KPARAM_INFO
	.align		4
.L_63:
        /*0098*/ 	.byte	0x04, 0x17
        /*009a*/ 	.short	(.L_65 - .L_64)
.L_64:
        /*009c*/ 	.word	0x00000000
        /*00a0*/ 	.short	0x0002
        /*00a2*/ 	.short	0x000c
        /*00a4*/ 	.byte	0x00, 0xf0, 0x11, 0x00


	//----- nvinfo : EIATTR_KPARAM_INFO
	.align		4
.L_65:
        /*00a8*/ 	.byte	0x04, 0x17
        /*00aa*/ 	.short	(.L_67 - .L_66)
.L_66:
        /*00ac*/ 	.word	0x00000000
        /*00b0*/ 	.short	0x0001
        /*00b2*/ 	.short	0x0008
        /*00b4*/ 	.byte	0x00, 0xf0, 0x11, 0x00


	//----- nvinfo : EIATTR_KPARAM_INFO
	.align		4
.L_67:
        /*00b8*/ 	.byte	0x04, 0x17
        /*00ba*/ 	.short	(.L_69 - .L_68)
.L_68:
        /*00bc*/ 	.word	0x00000000
        /*00c0*/ 	.short	0x0000
        /*00c2*/ 	.short	0x0000
        /*00c4*/ 	.byte	0x00, 0xf5, 0x21, 0x00


	//----- nvinfo : EIATTR_SPARSE_MMA_MASK
	.align		4
.L_69:
        /*00c8*/ 	.byte	0x03, 0x50
        /*00ca*/ 	.short	0x0000


	//----- nvinfo : EIATTR_MAXREG_COUNT
	.align		4
        /*00cc*/ 	.byte	0x03, 0x1b
        /*00ce*/ 	.short	0x00ff


	//----- nvinfo : EIATTR_MERCURY_ISA_VERSION
	.align		4
        /*00d0*/ 	.byte	0x03, 0x5f
        /*00d2*/ 	.short	0x0101


	//----- nvinfo : EIATTR_INT_WARP_WIDE_INSTR_OFFSETS
	.align		4
        /*00d4*/ 	.byte	0x04, 0x31
        /*00d6*/ 	.short	(.L_71 - .L_70)


	//   ....[0]....
.L_70:
        /*00d8*/ 	.word	0x000008b0


	//   ....[1]....
        /*00dc*/ 	.word	0x00000950


	//----- nvinfo : EIATTR_VRC_CTA_INIT_COUNT
	.align		4
.L_71:
        /*00e0*/ 	.byte	0x02, 0x4a
	.zero		1
	.zero		1


	//----- nvinfo : EIATTR_EXIT_INSTR_OFFSETS
	.align		4
        /*00e4*/ 	.byte	0x04, 0x1c
        /*00e6*/ 	.short	(.L_73 - .L_72)


	//   ....[0]....
.L_72:
        /*00e8*/ 	.word	0x000000a0


	//   ....[1]....
        /*00ec*/ 	.word	0x00000420


	//   ....[2]....
        /*00f0*/ 	.word	0x000007c0


	//   ....[3]....
        /*00f4*/ 	.word	0x00000980


	//   ....[4]....
        /*00f8*/ 	.word	0x00000a50


	//----- nvinfo : EIATTR_CBANK_PARAM_SIZE
	.align		4
.L_73:
        /*00fc*/ 	.byte	0x03, 0x19
        /*00fe*/ 	.short	0x0048


	//----- nvinfo : EIATTR_PARAM_CBANK
	.align		4
        /*0100*/ 	.byte	0x04, 0x0a
        /*0102*/ 	.short	(.L_75 - .L_74)
	.align		4
.L_74:
        /*0104*/ 	.word	index@(.nv.constant0.local_maxima)
        /*0108*/ 	.short	0x0380
        /*010a*/ 	.short	0x0048


	//----- nvinfo : EIATTR_SW_WAR
	.align		4
.L_75:
        /*010c*/ 	.byte	0x04, 0x36
        /*010e*/ 	.short	(.L_77 - .L_76)
.L_76:
        /*0110*/ 	.word	0x00000008
.L_77:


//--------------------- .nv.callgraph             --------------------------
	.section	.nv.callgraph,"",@"SHT_CUDA_CALLGRAPH"
	.align	4
	.sectionentsize	8
	.align		4
        /*0000*/ 	.word	0x00000000
	.align		4
        /*0004*/ 	.word	0xffffffff
	.align		4
        /*0008*/ 	.word	0x00000000
	.align		4
        /*000c*/ 	.word	0xfffffffe
	.align		4
        /*0010*/ 	.word	0x00000000
	.align		4
        /*0014*/ 	.word	0xfffffffd
	.align		4
        /*0018*/ 	.word	0x00000000
	.align		4
        /*001c*/ 	.word	0xfffffffc


//--------------------- .text.delta_fit           --------------------------
	.section	.text.delta_fit,"ax",@progbits
	.align	128
        .global         delta_fit
        .type           delta_fit,@function
        .size           delta_fit,(.L_x_33 - delta_fit)
        .other          delta_fit,@"STO_CUDA_ENTRY STV_DEFAULT"
delta_fit:
.text.delta_fit:
[----:B------:R-:W-:Y:S01]  /*0000*/  LDC R1, c[0x0][0x37c] ;  /* 0x0000df00ff017b82 */ /* 0x000fe20000000800 */
[----:B------:R-:W0:Y:S07]  /*0010*/  S2R R3, SR_TID.X ;  /* 0x0000000000037919 */ /* 0x000e2e0000002100 */
[----:B------:R-:W0:Y:S01]  /*0020*/  S2UR UR4, SR_CTAID.X ;  /* 0x00000000000479c3 */ /* 0x000e220000002500 */
[----:B------:R-:W1:Y:S07]  /*0030*/  LDCU UR5, c[0x0][0x3a8] ;  /* 0x00007500ff0577ac */ /* 0x000e6e0008000800 */
[----:B------:R-:W0:Y:S02]  /*0040*/  LDC R0, c[0x0][0x360] ;  /* 0x0000d800ff007b82 */ /* 0x000e240000000800 */
[----:B0-----:R-:W-:-:S05]  /*0050*/  IMAD R0, R0, UR4, R3 ;  /* 0x0000000400007c24 */ /* 0x001fca000f8e0203 */
[----:B-1----:R-:W-:-:S13]  /*0060*/  ISETP.GE.AND P0, PT, R0, UR5, PT ;  /* 0x0000000500007c0c */ /* 0x002fda000bf06270 */
[----:B------:R-:W-:Y:S05]  /*0070*/  @P0 EXIT ;  /* 0x000000000000094d */ /* 0x000fea0003800000 */
[----:B------:R-:W0:Y:S01]  /*0080*/  LDC.64 R8, c[0x0][0x388] ;  /* 0x0000e200ff087b82 */ /* 0x000e220000000a00 */
[----:B------:R-:W1:Y:S01]  /*0090*/  LDCU.64 UR14, c[0x0][0x358] ;  /* 0x00006b00ff0e77ac */ /* 0x000e620008000a00 */
[----:B------:R-:W2:Y:S06]  /*00a0*/  LDCU UR7, c[0x0][0x3b8] ;  /* 0x00007700ff0777ac */ /* 0x000eac0008000800 */
[----:B------:R-:W3:Y:S08]  /*00b0*/  LDC.64 R10, c[0x0][0x390] ;  /* 0x0000e400ff0a7b82 */ /* 0x000ef00000000a00 */
[----:B------:R-:W4:Y:S01]  /*00c0*/  LDC.64 R12, c[0x0][0x398] ;  /* 0x0000e600ff0c7b82 */ /* 0x000f220000000a00 */
[----:B0-----:R-:W-:-:S05]  /*00d0*/  IMAD.WIDE R8, R0, 0x4, R8 ;  /* 0x0000000400087825 */ /* 0x001fca00078e0208 */
[----:B-1----:R0:W5:Y:S01]  /*00e0*/  LDG.E.CONSTANT R2, desc[UR14][R8.64] ;  /* 0x0000000e08027981 */ /* 0x002162000c1e9900 */
[----:B---3--:R-:W-:-:S05]  /*00f0*/  IMAD.WIDE R10, R0, 0x4, R10 ;  /* 0x00000004000a7825 */ /* 0x008fca00078e020a */
[----:B------:R1:W3:Y:S01]  /*0100*/  LDG.E.CONSTANT R3, desc[UR14][R10.64] ;  /* 0x0000000e0a037981 */ /* 0x0002e2000c1e9900 */
[----:B----4-:R-:W-:-:S05]  /*0110*/  IMAD.WIDE R12, R0, 0x4, R12 ;  /* 0x00000004000c7825 */ /* 0x010fca00078e020c */
[----:B------:R-:W4:Y:S01]  /*0120*/  LDG.E.CONSTANT R4, desc[UR14][R12.64] ;  /* 0x0000000e0c047981 */ /* 0x000f22000c1e9900 */
[----:B--2---:R-:W-:Y:S01]  /*0130*/  UISETP.GE.AND UP0, UPT, UR7, URZ, UPT ;  /* 0x000000ff0700728c */ /* 0x004fe2000bf06270 */
[----:B------:R-:W-:Y:S01]  /*0140*/  IMAD.MOV.U32 R5, RZ, RZ, 0x60ad78ec ;  /* 0x60ad78ecff057424 */ /* 0x000fe200078e00ff */
[----:B------:R-:W-:Y:S01]  /*0150*/  CS2R R6, SRZ ;  /* 0x0000000000067805 */ /* 0x000fe2000001ff00 */
[----:B0-----:R-:W-:Y:S02]  /*0160*/  IMAD.MOV.U32 R9, RZ, RZ, RZ ;  /* 0x000000ffff097224 */ /* 0x001fe400078e00ff */
[----:B-1----:R-:W-:Y:S01]  /*0170*/  IMAD.MOV.U32 R11, RZ, RZ, RZ ;  /* 0x000000ffff0b7224 */ /* 0x002fe200078e00ff */
[----:B-----5:R-:W0:Y:S08]  /*0180*/  F2I.TRUNC.NTZ R2, R2 ;  /* 0x0000000200027305 */ /* 0x020e30000020f100 */
[----:B---3--:R-:W1:Y:S08]  /*0190*/  F2I.TRUNC.NTZ R3, R3 ;  /* 0x0000000300037305 */ /* 0x008e70000020f100 */
[----:B----4-:R-:W2:Y:S01]  /*01a0*/  F2I.TRUNC.NTZ R4, R4 ;  /* 0x0000000400047305 */ /* 0x010ea2000020f100 */
[----:B0-----:R-:W-:Y:S05]  /*01b0*/  BRA.U !UP0, `(.L_x_0) ;  /* 0x0000000d08c07547 */ /* 0x001fea000b800000 */
[----:B------:R-:W0:Y:S01]  /*01c0*/  LDCU.64 UR8, c[0x0][0x3b0] ;  /* 0x00007600ff0877ac */ /* 0x000e220008000a00 */
[----:B--2---:R-:W-:Y:S02]  /*01d0*/  VIADD R8, R4, -UR7 ;  /* 0x8000000704087c36 */ /* 0x004fe40008000000 */
[----:B------:R-:W-:Y:S02]  /*01e0*/  HFMA2 R11, -RZ, RZ, 0, 0 ;  /* 0x00000000ff0b7431 */ /* 0x000fe400000001ff */
[----:B------:R-:W-:Y:S01]  /*01f0*/  IMAD.MOV.U32 R9, RZ, RZ, RZ ;  /* 0x000000ffff097224 */ /* 0x000fe200078e00ff */
[----:B------:R-:W-:Y:S01]  /*0200*/  UIADD3 UR6, UPT, UPT, -UR7, 0x1, URZ ;  /* 0x0000000107067890 */ /* 0x000fe2000fffe1ff */
[----:B------:R-:W-:Y:S01]  /*0210*/  IMAD.MOV R6, RZ, RZ, -R8 ;  /* 0x000000ffff067224 */ /* 0x000fe200078e0a08 */
[----:B------:R-:W-:Y:S01]  /*0220*/  ISETP.GE.AND P0, PT, R8, RZ, PT ;  /* 0x000000ff0800720c */ /* 0x000fe20003f06270 */
[----:B------:R-:W2:Y:S03]  /*0230*/  LDCU UR4, c[0x0][0x3ac] ;  /* 0x00007580ff0477ac */ /* 0x000ea60008000800 */
[----:B------:R-:W-:Y:S01]  /*0240*/  VIADD R5, R4, UR6 ;  /* 0x0000000604057c36 */ /* 0x000fe20008000000 */
[----:B------:R-:W-:-:S02]  /*0250*/  UIADD3 UR12, UPT, UPT, -UR7, URZ, URZ ;  /* 0x000000ff070c7290 */ /* 0x000fc4000fffe1ff */
[----:B------:R-:W-:Y:S01]  /*0260*/  UIMAD UR16, UR7, UR7, URZ ;  /* 0x00000007071072a4 */ /* 0x000fe2000f8e02ff */
[----:B------:R-:W-:Y:S02]  /*0270*/  VIADD R10, R5, 0x1 ;  /* 0x00000001050a7836 */ /* 0x000fe40000000000 */
[----:B------:R-:W-:Y:S01]  /*0280*/  IMAD.MOV R12, RZ, RZ, -R5 ;  /* 0x000000ffff0c7224 */ /* 0x000fe200078e0a05 */
[----:B0-----:R-:W-:Y:S01]  /*0290*/  ISETP.GE.AND P1, PT, R8, UR9, PT ;  /* 0x0000000908007c0c */ /* 0x001fe2000bf26270 */
[----:B------:R-:W-:Y:S02]  /*02a0*/  ULEA UR10, UR9, 0xfffffffe, 0x1 ;  /* 0xfffffffe090a7891 */ /* 0x000fe4000f8e08ff */
[C---:B------:R-:W-:Y:S01]  /*02b0*/  ISETP.GE.AND P3, PT, R10.reuse, UR9, PT ;  /* 0x000000090a007c0c */ /* 0x040fe2000bf66270 */
[----:B------:R-:W-:Y:S01]  /*02c0*/  ULEA UR5, UR8, 0xfffffffe, 0x1 ;  /* 0xfffffffe08057891 */ /* 0x000fe2000f8e08ff */
[----:B------:R-:W-:Y:S01]  /*02d0*/  ISETP.GE.AND P2, PT, R10, RZ, PT ;  /* 0x000000ff0a00720c */ /* 0x000fe20003f46270 */
[----:B------:R-:W-:-:S02]  /*02e0*/  UIADD3 UR8, UPT, UPT, -UR7, 0x2, URZ ;  /* 0x0000000207087890 */ /* 0x000fc4000fffe1ff */
[----:B------:R-:W-:Y:S02]  /*02f0*/  UIADD3 UR7, UPT, UPT, -UR7, 0x3, URZ ;  /* 0x0000000307077890 */ /* 0x000fe4000fffe1ff */
[----:B------:R-:W-:Y:S02]  /*0300*/  UIMAD UR17, UR8, UR8, URZ ;  /* 0x00000008081172a4 */ /* 0x000fe4000f8e02ff */
[----:B------:R-:W-:Y:S01]  /*0310*/  I2FP.F32.S32 R14, UR8 ;  /* 0x00000008000e7c45 */ /* 0x000fe20008201400 */
[----:B--2---:R-:W-:Y:S01]  /*0320*/  ULEA UR4, UR4, 0xfffffffe, 0x1 ;  /* 0xfffffffe04047891 */ /* 0x004fe2000f8e08ff */
[----:B------:R-:W-:Y:S01]  /*0330*/  @P1 IADD3 R8, PT, PT, -R8, UR10, RZ ;  /* 0x0000000a08081c10 */ /* 0x000fe2000fffe1ff */
[----:B------:R-:W-:Y:S01]  /*0340*/  @!P0 IMAD.MOV.U32 R8, RZ, RZ, R6 ;  /* 0x000000ffff088224 */ /* 0x000fe200078e0006 */
[C---:B------:R-:W-:Y:S01]  /*0350*/  ISETP.GE.AND P1, PT, R5.reuse, RZ, PT ;  /* 0x000000ff0500720c */ /* 0x040fe20003f26270 */
[----:B------:R-:W-:Y:S01]  /*0360*/  UMOV UR8, UR12 ;  /* 0x0000000c00087c82 */ /* 0x000fe20008000000 */
[----:B------:R-:W-:-:S02]  /*0370*/  ISETP.GE.AND P0, PT, R5, UR9, PT ;  /* 0x0000000905007c0c */ /* 0x000fc4000bf06270 */
[----:B------:R-:W-:Y:S02]  /*0380*/  IADD3 R6, PT, PT, -R5, UR10, RZ ;  /* 0x0000000a05067c10 */ /* 0x000fe4000fffe1ff */
[----:B------:R-:W-:Y:S02]  /*0390*/  @P3 IADD3 R10, PT, PT, -R10, UR10, RZ ;  /* 0x0000000a0a0a3c10 */ /* 0x000fe4000fffe1ff */
[----:B------:R-:W-:-:S05]  /*03a0*/  @!P2 LOP3.LUT R10, RZ, R5, RZ, 0x33, !PT ;  /* 0x00000005ff0aa212 */ /* 0x000fca00078e33ff */
[----:B------:R-:W-:Y:S01]  /*03b0*/  @P1 SEL R12, R5, R6, !P0 ;  /* 0x00000006050c1207 */ /* 0x000fe20004000000 */
[----:B------:R-:W-:Y:S01]  /*03c0*/  IMAD.MOV.U32 R5, RZ, RZ, 0x60ad78ec ;  /* 0x60ad78ecff057424 */ /* 0x000fe200078e00ff */
[----:B------:R-:W-:-:S07]  /*03d0*/  CS2R R6, SRZ ;  /* 0x0000000000067805 */ /* 0x000fce000001ff00 */
.L_x_5:
[----:B------:R-:W0:Y:S01]  /*03e0*/  LDCU UR9, c[0x0][0x3ac] ;  /* 0x00007580ff0977ac */ /* 0x000e220008000800 */
[----:B------:R-:W-:Y:S01]  /*03f0*/  VIADD R15, R2, UR8 ;  /* 0x00000008020f7c36 */ /* 0x000fe20008000000 */
[----:B------:R-:W-:-:S04]  /*0400*/  I2FP.F32.S32 R18, UR8 ;  /* 0x0000000800127c45 */ /* 0x000fc80008201400 */
[C---:B------:R-:W-:Y:S02]  /*0410*/  ISETP.GE.AND P0, PT, R15.reuse, RZ, PT ;  /* 0x000000ff0f00720c */ /* 0x040fe40003f06270 */
[C---:B------:R-:W-:Y:S02]  /*0420*/  IADD3 R16, PT, PT, -R15.reuse, UR4, RZ ;  /* 0x000000040f107c10 */ /* 0x040fe4000fffe1ff */
[----:B0-----:R-:W-:Y:S01]  /*0430*/  ISETP.GE.AND P1, PT, R15, UR9, PT ;  /* 0x000000090f007c0c */ /* 0x001fe2000bf26270 */
[----:B------:R-:W-:-:S03]  /*0440*/  UMOV UR9, UR12 ;  /* 0x0000000c00097c82 */ /* 0x000fc60008000000 */
[----:B------:R-:W-:-:S05]  /*0450*/  SEL R13, R15, R16, !P1 ;  /* 0x000000100f0d7207 */ /* 0x000fca0004800000 */
[----:B------:R-:W-:-:S07]  /*0460*/  @!P0 IMAD.MOV R13, RZ, RZ, -R15 ;  /* 0x000000ffff0d8224 */ /* 0x000fce00078e0a0f */
.L_x_4:
[----:B------:R-:W-:Y:S01]  /*0470*/  UIMAD UR10, UR8, UR8, URZ ;  /* 0x00000008080a72a4 */ /* 0x000fe2000f8e02ff */
[----:B-1----:R-:W-:Y:S01]  /*0480*/  VIADD R19, R3, UR9 ;  /* 0x0000000903137c36 */ /* 0x002fe20008000000 */
[----:B------:R-:W0:Y:S03]  /*0490*/  LDCU UR19, c[0x0][0x3b0] ;  /* 0x00007600ff1377ac */ /* 0x000e260008000800 */
[----:B------:R-:W-:Y:S01]  /*04a0*/  IMAD.MOV R15, RZ, RZ, -R19 ;  /* 0x000000ffff0f7224 */ /* 0x000fe200078e0a13 */
[----:B------:R-:W-:Y:S01]  /*04b0*/  UIMAD UR13, UR9, UR9, UR10 ;  /* 0x00000009090d72a4 */ /* 0x000fe2000f8e020a */
[----:B------:R-:W-:Y:S01]  /*04c0*/  IADD3 R24, PT, PT, -R19, UR5, RZ ;  /* 0x0000000513187c10 */ /* 0x000fe2000fffe1ff */
[----:B------:R-:W1:Y:S04]  /*04d0*/  LDCU UR11, c[0x0][0x3b8] ;  /* 0x00007700ff0b77ac */ /* 0x000e680008000800 */
[----:B------:R-:W-:-:S02]  /*04e0*/  ISETP.NE.AND P1, PT, RZ, UR13, PT ;  /* 0x0000000dff007c0c */ /* 0x000fc4000bf25270 */
[----:B0-----:R-:W-:-:S04]  /*04f0*/  ISETP.GE.AND P0, PT, R19, UR19, PT ;  /* 0x0000001313007c0c */ /* 0x001fc8000bf06270 */
[----:B------:R-:W-:-:S07]  /*0500*/  SEL R24, R19, R24, !P0 ;  /* 0x0000001813187207 */ /* 0x000fce0004000000 */
[----:B------:R-:W0:Y:S01]  /*0510*/  @!P1 LDC R22, c[0x0][0x3b4] ;  /* 0x0000ed00ff169b82 */ /* 0x000e220000000800 */
[----:B------:R-:W-:-:S04]  /*0520*/  @!P1 ISETP.GE.AND P0, PT, R19, RZ, PT ;  /* 0x000000ff1300920c */ /* 0x000fc80003f06270 */
[----:B------:R-:W-:-:S03]  /*0530*/  @!P1 SEL R20, R15, R24, !P0 ;  /* 0x000000180f149207 */ /* 0x000fc60004000000 */
[----:B------:R-:W2:Y:S02]  /*0540*/  @!P1 LDC.64 R16, c[0x0][0x380] ;  /* 0x0000e000ff109b82 */ /* 0x000ea40000000a00 */
[----:B------:R-:W-:-:S04]  /*0550*/  @!P1 IMAD R21, R13, UR19, R20 ;  /* 0x000000130d159c24 */ /* 0x000fc8000f8e0214 */
[----:B0-----:R-:W-:-:S04]  /*0560*/  @!P1 IMAD R21, R21, R22, R8 ;  /* 0x0000001615159224 */ /* 0x001fc800078e0208 */
[----:B--2---:R-:W-:-:S06]  /*0570*/  @!P1 IMAD.WIDE R16, R21, 0x4, R16 ;  /* 0x0000000415109825 */ /* 0x004fcc00078e0210 */
[----:B------:R-:W2:Y:S01]  /*0580*/  @!P1 LDG.E.CONSTANT R16, desc[UR14][R16.64] ;  /* 0x0000000e10109981 */ /* 0x000ea2000c1e9900 */
[----:B-1----:R-:W-:Y:S01]  /*0590*/  @!P1 IMAD R20, RZ, RZ, -UR11 ;  /* 0x8000000bff149e24 */ /* 0x002fe2000f8e02ff */
[----:B------:R-:W-:Y:S02]  /*05a0*/  ULOP3.LUT UP2, URZ, UR11, 0x1, URZ, 0xc0, !UPT ;  /* 0x000000010bff7892 */ /* 0x000fe4000f84c0ff */
[----:B------:R-:W-:Y:S02]  /*05b0*/  UISETP.NE.AND UP0, UPT, UR9, UR11, UPT ;  /* 0x0000000b0900728c */ /* 0x000fe4000bf05270 */
[----:B------:R-:W-:Y:S01]  /*05c0*/  @!P1 I2FP.F32.S32 R20, R20 ;  /* 0x0000001400149245 */ /* 0x000fe20000201400 */
[----:B------:R-:W-:Y:S01]  /*05d0*/  UISETP.GE.U32.AND UP1, UPT, UR11, 0x2, UPT ;  /* 0x000000020b00788c */ /* 0x000fe2000bf26070 */
[----:B------:R-:W-:-:S03]  /*05e0*/  UMOV UR10, UR6 ;  /* 0x00000006000a7c82 */ /* 0x000fc60008000000 */
[----:B--2---:R-:W-:Y:S01]  /*05f0*/  @!P1 FFMA R11, R16, R20, R11 ;  /* 0x00000014100b9223 */ /* 0x004fe2000000000b */
[----:B------:R-:W-:Y:S01]  /*0600*/  I2FP.F32.S32 R20, UR9 ;  /* 0x0000000900147c45 */ /* 0x000fe20008201400 */
[----:B------:R-:W-:Y:S01]  /*0610*/  @!P1 FADD R6, R6, R16 ;  /* 0x0000001006069221 */ /* 0x000fe20000000000 */
[-C--:B------:R-:W-:Y:S01]  /*0620*/  @!P1 FSETP.GEU.AND P0, PT, R16, R5.reuse, PT ;  /* 0x000000051000920b */ /* 0x080fe20003f0e000 */
[-C--:B------:R-:W-:Y:S01]  /*0630*/  @!P1 FFMA R7, R18, R16.reuse, R7 ;  /* 0x0000001012079223 */ /* 0x080fe20000000007 */
[----:B------:R-:W-:Y:S01]  /*0640*/  UIADD3 UR9, UPT, UPT, UR9, 0x1, URZ ;  /* 0x0000000109097890 */ /* 0x000fe2000fffe0ff */
[----:B------:R-:W-:Y:S01]  /*0650*/  @!P1 FFMA R9, R20, R16, R9 ;  /* 0x0000001014099223 */ /* 0x000fe20000000009 */
[----:B------:R-:W-:Y:S01]  /*0660*/  @!P1 FSEL R5, R16, R5, !P0 ;  /* 0x0000000510059208 */ /* 0x000fe20004000000 */
[----:B------:R-:W-:Y:S09]  /*0670*/  BRA.U !UP2, `(.L_x_1) ;  /* 0x000000010a987547 */ /* 0x000ff2000b800000 */
[----:B------:R-:W-:Y:S01]  /*0680*/  UIMAD UR10, UR6, UR6, UR13 ;  /* 0x00000006060a72a4 */ /* 0x000fe2000f8e020d */
[----:B------:R-:W-:Y:S02]  /*0690*/  IMAD.MOV.U32 R23, RZ, RZ, 0x4 ;  /* 0x00000004ff177424 */ /* 0x000fe400078e00ff */
[----:B------:R-:W-:Y:S01]  /*06a0*/  HFMA2 R21, -RZ, RZ, 0, 2.384185791015625e-07 ;  /* 0x00000004ff157431 */ /* 0x000fe200000001ff */
[----:B------:R-:W-:Y:S02]  /*06b0*/  UISETP.GT.U32.AND UP2, UPT, UR10, UR16, UPT ;  /* 0x000000100a00728c */ /* 0x000fe4000bf44070 */
[----:B------:R-:W-:-:S04]  /*06c0*/  UIADD3 UR10, UPT, UPT, UR17, UR13, URZ ;  /* 0x0000000d110a7290 */ /* 0x000fc8000fffe0ff */
[----:B------:R-:W-:Y:S01]  /*06d0*/  PLOP3.LUT P1, PT, PT, PT, UP2, 0x80, 0x8 ;  /* 0x000000000008781c */ /* 0x000fe20003f2f028 */
[----:B------:R-:W-:-:S04]  /*06e0*/  UISETP.GT.U32.AND UP3, UPT, UR10, UR16, UPT ;  /* 0x000000100a00728c */ /* 0x000fc8000bf64070 */
[----:B------:R-:W0:Y:S02]  /*06f0*/  @!UP2 LDCU.64 UR20, c[0x0][0x380] ;  /* 0x00007000ff14a7ac */ /* 0x000e240008000a00 */
[----:B------:R-:W-:Y:S01]  /*0700*/  PLOP3.LUT P2, PT, PT, PT, UP3, 0x80, 0x8 ;  /* 0x000000000008781c */ /* 0x000fe20003f4f038 */
[----:B------:R-:W1:Y:S05]  /*0710*/  @!UP2 LDCU UR10, c[0x0][0x3b4] ;  /* 0x00007680ff0aa7ac */ /* 0x000e6a0008000800 */
[----:B------:R-:W-:Y:S01]  /*0720*/  @!P1 ISETP.GE.AND P0, PT, R19, RZ, PT ;  /* 0x000000ff1300920c */ /* 0x000fe20003f06270 */
[----:B------:R-:W2:Y:S03]  /*0730*/  @!UP3 LDCU UR18, c[0x0][0x3b4] ;  /* 0x00007680ff12b7ac */ /* 0x000ea60008000800 */
[----:B------:R-:W-:Y:S01]  /*0740*/  @!P1 SEL R16, R15, R24, !P0 ;  /* 0x000000180f109207 */ /* 0x000fe20004000000 */
[----:B------:R-:W3:Y:S02]  /*0750*/  @!UP3 LDCU.64 UR22, c[0x0][0x380] ;  /* 0x00007000ff16b7ac */ /* 0x000ee40008000a00 */
[----:B------:R-:W-:-:S02]  /*0760*/  @!P2 ISETP.GE.AND P0, PT, R19, RZ, PT ;  /* 0x000000ff1300a20c */ /* 0x000fc40003f06270 */
[----:B------:R-:W-:Y:S02]  /*0770*/  @!P1 IMAD R17, R13, UR19, R16 ;  /* 0x000000130d119c24 */ /* 0x000fe4000f8e0210 */
[----:B------:R-:W-:Y:S02]  /*0780*/  @!P2 SEL R16, R15, R24, !P0 ;  /* 0x000000180f10a207 */ /* 0x000fe40004000000 */
[----:B-1----:R-:W-:-:S03]  /*0790*/  @!P1 IMAD R22, R17, UR10, R12 ;  /* 0x0000000a11169c24 */ /* 0x002fc6000f8e020c */
[----:B------:R-:W-:Y:S02]  /*07a0*/  @!P2 IMAD R17, R13, UR19, R16 ;  /* 0x000000130d11ac24 */ /* 0x000fe4000f8e0210 */
[----:B0-----:R-:W-:-:S04]  /*07b0*/  @!P1 IMAD.WIDE R22, R22, R23, UR20 ;  /* 0x0000001416169e25 */ /* 0x001fc8000f8e0217 */
[----:B--2---:R-:W-:Y:S02]  /*07c0*/  @!P2 IMAD R16, R17, UR18, R10 ;  /* 0x000000121110ac24 */ /* 0x004fe4000f8e020a */
[----:B------:R-:W2:Y:S02]  /*07d0*/  @!P1 LDG.E.CONSTANT R22, desc[UR14][R22.64] ;  /* 0x0000000e16169981 */ /* 0x000ea4000c1e9900 */
[----:B---3--:R-:W-:-:S06]  /*07e0*/  @!P2 IMAD.WIDE R16, R16, R21, UR22 ;  /* 0x000000161010ae25 */ /* 0x008fcc000f8e0215 */
[----:B------:R-:W3:Y:S01]  /*07f0*/  @!P2 LDG.E.CONSTANT R16, desc[UR14][R16.64] ;  /* 0x0000000e1010a981 */ /* 0x000ee2000c1e9900 */
[----:B------:R-:W-:Y:S01]  /*0800*/  @!P1 I2FP.F32.S32 R21, UR6 ;  /* 0x0000000600159c45 */ /* 0x000fe20008201400 */
[----:B------:R-:W-:Y:S01]  /*0810*/  UMOV UR10, UR7 ;  /* 0x00000007000a7c82 */ /* 0x000fe20008000000 */
[-C--:B--2---:R-:W-:Y:S01]  /*0820*/  @!P1 FSETP.GEU.AND P0, PT, R22, R5.reuse, PT ;  /* 0x000000051600920b */ /* 0x084fe20003f0e000 */
[----:B------:R-:W-:Y:S01]  /*0830*/  @!P1 FADD R6, R6, R22 ;  /* 0x0000001606069221 */ /* 0x000fe20000000000 */
[-C--:B------:R-:W-:Y:S01]  /*0840*/  @!P1 FFMA R7, R18, R22.reuse, R7 ;  /* 0x0000001612079223 */ /* 0x080fe20000000007 */
[----:B------:R-:W-:Y:S01]  /*0850*/  @!P1 FFMA R9, R20, R22, R9 ;  /* 0x0000001614099223 */ /* 0x000fe20000000009 */
[C---:B------:R-:W-:Y:S01]  /*0860*/  @!P1 FSEL R5, R22.reuse, R5, !P0 ;  /* 0x0000000516059208 */ /* 0x040fe20004000000 */
[----:B------:R-:W-:-:S03]  /*0870*/  @!P1 FFMA R11, R22, R21, R11 ;  /* 0x00000015160b9223 */ /* 0x000fc6000000000b */
[-C--:B---3--:R-:W-:Y:S01]  /*0880*/  @!P2 FSETP.GEU.AND P0, PT, R16, R5.reuse, PT ;  /* 0x000000051000a20b */ /* 0x088fe20003f0e000 */
[----:B------:R-:W-:Y:S01]  /*0890*/  @!P2 FADD R6, R6, R16 ;  /* 0x000000100606a221 */ /* 0x000fe20000000000 */
[-C--:B------:R-:W-:Y:S01]  /*08a0*/  @!P2 FFMA R7, R18, R16.reuse, R7 ;  /* 0x000000101207a223 */ /* 0x080fe20000000007 */
[-C--:B------:R-:W-:Y:S01]  /*08b0*/  @!P2 FFMA R9, R20, R16.reuse, R9 ;  /* 0x000000101409a223 */ /* 0x080fe20000000009 */
[----:B------:R-:W-:Y:S01]  /*08c0*/  @!P2 FFMA R11, R14, R16, R11 ;  /* 0x000000100e0ba223 */ /* 0x000fe2000000000b */
[----:B------:R-:W-:-:S08]  /*08d0*/  @!P2 FSEL R5, R16, R5, !P0 ;  /* 0x000000051005a208 */ /* 0x000fd00004000000 */
.L_x_1:
[----:B------:R-:W-:Y:S05]  /*08e0*/  BRA.U !UP1, `(.L_x_2) ;  /* 0x0000000509dc7547 */ /* 0x000fea000b800000 */
[----:B------:R-:W0:Y:S01]  /*08f0*/  LDC R16, c[0x0][0x3b4] ;  /* 0x0000ed00ff107b82 */ /* 0x000e220000000800 */
[----:B------:R-:W-:Y:S01]  /*0900*/  ISETP.GE.AND P0, PT, R19, RZ, PT ;  /* 0x000000ff1300720c */ /* 0x000fe20003f06270 */
[----:B------:R-:W-:Y:S01]  /*0910*/  VIADD R19, R4, UR10 ;  /* 0x0000000a04137c36 */ /* 0x000fe20008000000 */
[----:B------:R-:W-:Y:S02]  /*0920*/  UIADD3 UR18, UPT, UPT, UR10, 0x1, URZ ;  /* 0x000000010a127890 */ /* 0x000fe4000fffe0ff */
[----:B------:R-:W-:Y:S01]  /*0930*/  SEL R22, R15, R24, !P0 ;  /* 0x000000180f167207 */ /* 0x000fe20004000000 */
[----:B------:R-:W-:Y:S01]  /*0940*/  UIADD3 UR11, UPT, UPT, UR10, -UR11, URZ ;  /* 0x8000000b0a0b7290 */ /* 0x000fe2000fffe0ff */
[----:B------:R-:W-:-:S03]  /*0950*/  IADD3 R21, PT, PT, -R19, -0x2, RZ ;  /* 0xfffffffe13157810 */ /* 0x000fc60007ffe1ff */
[----:B------:R-:W-:Y:S02]  /*0960*/  IMAD R22, R13, UR19, R22 ;  /* 0x000000130d167c24 */ /* 0x000fe4000f8e0216 */
[----:B------:R-:W-:Y:S02]  /*0970*/  IMAD.MOV.U32 R23, RZ, RZ, R21 ;  /* 0x000000ffff177224 */ /* 0x000fe400078e0015 */
[C---:B0-----:R-:W-:Y:S02]  /*0980*/  IMAD R15, R16.reuse, 0x2, -R4 ;  /* 0x00000002100f7824 */ /* 0x041fe400078e0a04 */
[----:B------:R-:W-:Y:S02]  /*0990*/  IMAD R24, R16, 0x2, -R19 ;  /* 0x0000000210187824 */ /* 0x000fe400078e0a13 */
[----:B------:R-:W-:-:S07]  /*09a0*/  VIADD R15, R15, -UR10 ;  /* 0x8000000a0f0f7c36 */ /* 0x000fce0008000000 */
.L_x_3:
[----:B------:R-:W-:-:S04]  /*09b0*/  UIADD3 UR19, UPT, UPT, UR18, -0x1, URZ ;  /* 0xffffffff12137890 */ /* 0x000fc8000fffe0ff */
[----:B------:R-:W-:-:S04]  /*09c0*/  UIMAD UR10, UR19, UR19, UR13 ;  /* 0x00000013130a72a4 */ /* 0x000fc8000f8e020d */
[----:B------:R-:W-:Y:S02]  /*09d0*/  UISETP.GT.U32.AND UP1, UPT, UR10, UR16, UPT ;  /* 0x000000100a00728c */ /* 0x000fe4000bf24070 */
[----:B------:R-:W-:-:S04]  /*09e0*/  UIMAD UR10, UR18, UR18, UR13 ;  /* 0x00000012120a72a4 */ /* 0x000fc8000f8e020d */
[----:B------:R-:W-:-:S04]  /*09f0*/  PLOP3.LUT P1, PT, PT, PT, UP1, 0x80, 0x8 ;  /* 0x000000000008781c */ /* 0x000fc80003f2f018 */
[----:B------:R-:W-:Y:S01]  /*0a00*/  ISETP.GE.AND P2, PT, R19, RZ, !P1 ;  /* 0x000000ff1300720c */ /* 0x000fe20004f46270 */
[----:B------:R-:W0:Y:S01]  /*0a10*/  @!UP1 LDCU UR20, c[0x0][0x3b4] ;  /* 0x00007680ff1497ac */ /* 0x000e220008000800 */
[----:B------:R-:W1:Y:S01]  /*0a20*/  @!UP1 LDCU.64 UR22, c[0x0][0x380] ;  /* 0x00007000ff1697ac */ /* 0x000e620008000a00 */
[----:B------:R-:W-:-:S06]  /*0a30*/  UISETP.GT.U32.AND UP1, UPT, UR10, UR16, UPT ;  /* 0x000000100a00728c */ /* 0x000fcc000bf24070 */
[----:B------:R-:W-:Y:S02]  /*0a40*/  @!P1 VIADD R16, R24, 0xfffffffe ;  /* 0xfffffffe18109836 */ /* 0x000fe40000000000 */
[----:B------:R-:W-:Y:S01]  /*0a50*/  @!P1 VIADD R17, R21, 0x2 ;  /* 0x0000000215119836 */ /* 0x000fe20000000000 */
[C---:B0-----:R-:W-:Y:S02]  /*0a60*/  @!P1 ISETP.GE.AND P0, PT, R19.reuse, UR20, PT ;  /* 0x0000001413009c0c */ /* 0x041fe4000bf06270 */
[----:B------:R-:W0:Y:S02]  /*0a70*/  @!UP1 LDCU UR10, c[0x0][0x3b4] ;  /* 0x00007680ff0a97ac */ /* 0x000e240008000800 */
[----:B------:R-:W-:Y:S01]  /*0a80*/  @P2 SEL R17, R19, R16, !P0 ;  /* 0x0000001013112207 */ /* 0x000fe20004000000 */
[----:B------:R-:W-:Y:S01]  /*0a90*/  IMAD.MOV.U32 R16, RZ, RZ, 0x4 ;  /* 0x00000004ff107424 */ /* 0x000fe200078e00ff */
[----:B------:R-:W-:Y:S02]  /*0aa0*/  PLOP3.LUT P2, PT, PT, PT, UP1, 0x80, 0x8 ;  /* 0x000000000008781c */ /* 0x000fe40003f4f018 */
[----:B------:R-:W-:Y:S01]  /*0ab0*/  PLOP3.LUT P4, PT, PT, PT, PT, 0x8, 0x80 ;  /* 0x000000000080781c */ /* 0x000fe20003f8e170 */
[----:B------:R-:W-:Y:S01]  /*0ac0*/  @!P1 IMAD R17, R22, UR20, R17 ;  /* 0x0000001416119c24 */ /* 0x000fe2000f8e0211 */
[----:B------:R-:W2:Y:S03]  /*0ad0*/  @!UP1 LDCU.64 UR20, c[0x0][0x380] ;  /* 0x00007000ff1497ac */ /* 0x000ea60008000a00 */
[----:B-1----:R-:W-:-:S05]  /*0ae0*/  @!P1 IMAD.WIDE R16, R17, R16, UR22 ;  /* 0x0000001611109e25 */ /* 0x002fca000f8e0210 */
[----:B------:R1:W3:Y:S01]  /*0af0*/  @!P1 LDG.E.CONSTANT R28, desc[UR14][R16.64] ;  /* 0x0000000e101c9981 */ /* 0x0002e2000c1e9900 */
[----:B------:R-:W-:-:S04]  /*0b00*/  @!P2 IADD3 R25, PT, PT, R19, 0x1, RZ ;  /* 0x000000011319a810 */ /* 0x000fc80007ffe0ff */
[C---:B0-----:R-:W-:Y:S02]  /*0b10*/  @!P2 ISETP.GE.AND P0, PT, R25.reuse, UR10, PT ;  /* 0x0000000a1900ac0c */ /* 0x041fe4000bf06270 */
[----:B------:R-:W-:Y:S02]  /*0b20*/  @!P2 ISETP.GE.AND P3, PT, R25, RZ, PT ;  /* 0x000000ff1900a20c */ /* 0x000fe40003f66270 */
[----:B------:R-:W-:Y:S01]  /*0b30*/  @!P2 PLOP3.LUT P4, PT, P0, PT, PT, 0x80, 0x8 ;  /* 0x000000000008a81c */ /* 0x000fe2000078f070 */
[----:B-1----:R-:W-:Y:S01]  /*0b40*/  IMAD.MOV.U32 R17, RZ, RZ, 0x4 ;  /* 0x00000004ff117424 */ /* 0x002fe200078e00ff */
[----:B------:R-:W-:Y:S02]  /*0b50*/  PLOP3.LUT P0, PT, PT, PT, PT, 0x80, 0x8 ;  /* 0x000000000008781c */ /* 0x000fe40003f0f070 */
[----:B------:R-:W-:-:S09]  /*0b60*/  @!P2 PLOP3.LUT P0, PT, P3, PT, PT, 0x80, 0x8 ;  /* 0x000000000008a81c */ /* 0x000fd20001f0f070 */
[----:B------:R-:W-:-:S04]  /*0b70*/  @P4 VIADD R25, R15, 0xfffffffd ;  /* 0xfffffffd0f194836 */ /* 0x000fc80000000000 */
[----:B------:R-:W-:-:S04]  /*0b80*/  @!P0 VIADD R25, R23, 0x1 ;  /* 0x0000000117198836 */ /* 0x000fc80000000000 */
[----:B------:R-:W-:-:S04]  /*0b90*/  @!P2 IMAD R16, R22, UR10, R25 ;  /* 0x0000000a1610ac24 */ /* 0x000fc8000f8e0219 */
[----:B--2---:R-:W-:-:S05]  /*0ba0*/  @!P2 IMAD.WIDE R16, R16, R17, UR20 ;  /* 0x000000141010ae25 */ /* 0x004fca000f8e0211 */
[----:B------:R0:W2:Y:S01]  /*0bb0*/  @!P2 LDG.E.CONSTANT R26, desc[UR14][R16.64] ;  /* 0x0000000e101aa981 */ /* 0x0000a2000c1e9900 */
[----:B------:R-:W-:Y:S01]  /*0bc0*/  UIADD3 UR21, UPT, UPT, UR18, 0x1, URZ ;  /* 0x0000000112157890 */ /* 0x000fe2000fffe0ff */
[----:B------:R-:W-:Y:S01]  /*0bd0*/  PLOP3.LUT P3, PT, PT, PT, PT, 0x8, 0x80 ;  /* 0x000000000080781c */ /* 0x000fe20003f6e170 */
[----:B------:R-:W-:Y:S02]  /*0be0*/  UIMAD UR10, UR18, UR18, UR18 ;  /* 0x00000012120a72a4 */ /* 0x000fe4000f8e0212 */
[----:B------:R-:W-:Y:S02]  /*0bf0*/  UIADD3 UR20, UPT, UPT, UR18, 0x2, URZ ;  /* 0x0000000212147890 */ /* 0x000fe4000fffe0ff */
[----:B------:R-:W-:Y:S01]  /*0c00*/  UIADD3 UR10, UPT, UPT, UR13, UR10, UR21 ;  /* 0x0000000a0d0a7290 */ /* 0x000fe2000fffe015 */
[----:B------:R-:W-:Y:S02]  /*0c10*/  PLOP3.LUT P5, PT, PT, PT, PT, 0x8, 0x80 ;  /* 0x000000000080781c */ /* 0x000fe40003fae170 */
[----:B0-----:R-:W-:Y:S01]  /*0c20*/  @!P1 I2FP.F32.S32 R16, UR19 ;  /* 0x0000001300109c45 */ /* 0x001fe20008201400 */
[----:B------:R-:W-:Y:S01]  /*0c30*/  UISETP.GT.U32.AND UP1, UPT, UR10, UR16, UPT ;  /* 0x000000100a00728c */ /* 0x000fe2000bf24070 */
[----:B------:R-:W-:Y:S01]  /*0c40*/  IMAD.MOV.U32 R17, RZ, RZ, 0x4 ;  /* 0x00000004ff117424 */ /* 0x000fe200078e00ff */
[----:B------:R-:W-:-:S04]  /*0c50*/  UIMAD UR10, UR20, UR20, UR13 ;  /* 0x00000014140a72a4 */ /* 0x000fc8000f8e020d */
[----:B------:R-:W-:Y:S01]  /*0c60*/  PLOP3.LUT P4, PT, PT, PT, UP1, 0x80, 0x8 ;  /* 0x000000000008781c */ /* 0x000fe20003f8f018 */
[----:B------:R-:W-:-:S04]  /*0c70*/  UISETP.GT.U32.AND UP2, UPT, UR10, UR16, UPT ;  /* 0x000000100a00728c */ /* 0x000fc8000bf44070 */
[----:B------:R-:W0:Y:S01]  /*0c80*/  @!UP1 LDCU UR22, c[0x0][0x3b4] ;  /* 0x00007680ff1697ac */ /* 0x000e220008000800 */
[----:B------:R-:W1:Y:S07]  /*0c90*/  @!UP1 LDCU.64 UR24, c[0x0][0x380] ;  /* 0x00007000ff1897ac */ /* 0x000e6e0008000a00 */
[----:B------:R-:W-:Y:S01]  /*0ca0*/  @!P4 VIADD R25, R19, 0x2 ;  /* 0x000000021319c836 */ /* 0x000fe20000000000 */
[----:B------:R-:W4:Y:S04]  /*0cb0*/  @!UP2 LDCU UR10, c[0x0][0x3b4] ;  /* 0x00007680ff0aa7ac */ /* 0x000f280008000800 */
[----:B0-----:R-:W-:-:S04]  /*0cc0*/  @!P4 ISETP.GE.AND P0, PT, R25, UR22, PT ;  /* 0x000000161900cc0c */ /* 0x001fc8000bf06270 */
[----:B------:R-:W-:Y:S02]  /*0cd0*/  @!P4 PLOP3.LUT P3, PT, P0, PT, PT, 0x80, 0x8 ;  /* 0x000000000008c81c */ /* 0x000fe4000076f070 */
[----:B------:R-:W-:-:S11]  /*0ce0*/  @!P4 ISETP.GE.AND P0, PT, R25, RZ, PT ;  /* 0x000000ff1900c20c */ /* 0x000fd60003f06270 */
[----:B------:R-:W-:Y:S01]  /*0cf0*/  @P3 VIADD R25, R15, 0xfffffffc ;  /* 0xfffffffc0f193836 */ /* 0x000fe20000000000 */
[----:B------:R-:W-:-:S04]  /*0d00*/  PLOP3.LUT P3, PT, PT, PT, UP2, 0x80, 0x8 ;  /* 0x000000000008781c */ /* 0x000fc80003f6f028 */
[----:B------:R-:W-:-:S09]  /*0d10*/  @!P4 SEL R25, R23, R25, !P0 ;  /* 0x000000191719c207 */ /* 0x000fd20004000000 */
[----:B------:R-:W-:-:S05]  /*0d20*/  @!P3 VIADD R27, R19, 0x3 ;  /* 0x00000003131bb836 */ /* 0x000fca0000000000 */
[C---:B----4-:R-:W-:Y:S02]  /*0d30*/  @!P3 ISETP.GE.AND P0, PT, R27.reuse, UR10, PT ;  /* 0x0000000a1b00bc0c */ /* 0x050fe4000bf06270 */
[----:B------:R-:W-:Y:S02]  /*0d40*/  @!P3 ISETP.GE.AND P6, PT, R27, RZ, PT ;  /* 0x000000ff1b00b20c */ /* 0x000fe40003fc6270 */
[----:B------:R-:W-:Y:S02]  /*0d50*/  @!P3 PLOP3.LUT P5, PT, P0, PT, PT, 0x80, 0x8 ;  /* 0x000000000008b81c */ /* 0x000fe400007af070 */
[----:B------:R-:W-:Y:S02]  /*0d60*/  PLOP3.LUT P0, PT, PT, PT, PT, 0x80, 0x8 ;  /* 0x000000000008781c */ /* 0x000fe40003f0f070 */
[----:B------:R-:W-:-:S09]  /*0d70*/  @!P3 PLOP3.LUT P0, PT, P6, PT, PT, 0x80, 0x8 ;  /* 0x000000000008b81c */ /* 0x000fd2000370f070 */
[----:B------:R-:W-:-:S04]  /*0d80*/  @P5 IADD3 R27, PT, PT, R15, -0x5, RZ ;  /* 0xfffffffb0f1b5810 */ /* 0x000fc80007ffe0ff */
[----:B------:R-:W-:Y:S02]  /*0d90*/  @!P0 VIADD R27, R23, 0xffffffff ;  /* 0xffffffff171b8836 */ /* 0x000fe40000000000 */
[----:B---3--:R-:W-:Y:S01]  /*0da0*/  @!P1 FFMA R11, R28, R16, R11 ;  /* 0x000000101c0b9223 */ /* 0x008fe2000000000b */
[----:B------:R-:W-:Y:S01]  /*0db0*/  @!P4 IMAD R16, R22, UR22, R25 ;  /* 0x000000161610cc24 */ /* 0x000fe2000f8e0219 */
[----:B------:R-:W0:Y:S03]  /*0dc0*/  @!UP2 LDCU.64 UR22, c[0x0][0x380] ;  /* 0x00007000ff16a7ac */ /* 0x000e260008000a00 */
[----:B-1----:R-:W-:-:S05]  /*0dd0*/  @!P4 IMAD.WIDE R16, R16, R17, UR24 ;  /* 0x000000181010ce25 */ /* 0x002fca000f8e0211 */
[----:B------:R1:W3:Y:S01]  /*0de0*/  @!P4 LDG.E.CONSTANT R25, desc[UR14][R16.64] ;  /* 0x0000000e1019c981 */ /* 0x0002e2000c1e9900 */
[-C--:B------:R-:W-:Y:S01]  /*0df0*/  @!P1 FSETP.GEU.AND P5, PT, R28, R5.reuse, PT ;  /* 0x000000051c00920b */ /* 0x080fe20003fae000 */
[----:B------:R-:W-:Y:S01]  /*0e00*/  @!P1 FADD R6, R6, R28 ;  /* 0x0000001c06069221 */ /* 0x000fe20000000000 */
[-C--:B------:R-:W-:Y:S01]  /*0e10*/  @!P1 FFMA R7, R18, R28.reuse, R7 ;  /* 0x0000001c12079223 */ /* 0x080fe20000000007 */
[----:B------:R-:W-:Y:S01]  /*0e20*/  @!P1 FFMA R9, R20, R28, R9 ;  /* 0x0000001c14099223 */ /* 0x000fe20000000009 */
[----:B------:R-:W-:Y:S02]  /*0e30*/  @!P1 FSEL R5, R28, R5, !P5 ;  /* 0x000000051c059208 */ /* 0x000fe40006800000 */
[----:B-1----:R-:W-:Y:S01]  /*0e40*/  @!P2 I2FP.F32.S32 R16, UR18 ;  /* 0x000000120010ac45 */ /* 0x002fe20008201400 */
[----:B------:R-:W-:-:S04]  /*0e50*/  IMAD.MOV.U32 R17, RZ, RZ, 0x4 ;  /* 0x00000004ff117424 */ /* 0x000fc800078e00ff */
[----:B--2---:R-:W-:Y:S01]  /*0e60*/  @!P2 FFMA R11, R26, R16, R11 ;  /* 0x000000101a0ba223 */ /* 0x004fe2000000000b */
[----:B------:R-:W-:-:S04]  /*0e70*/  @!P3 IMAD R16, R22, UR10, R27 ;  /* 0x0000000a1610bc24 */ /* 0x000fc8000f8e021b */
[----:B0-----:R-:W-:-:S06]  /*0e80*/  @!P3 IMAD.WIDE R16, R16, R17, UR22 ;  /* 0x000000161010be25 */ /* 0x001fcc000f8e0211 */
[----:B------:R-:W2:Y:S01]  /*0e90*/  @!P3 LDG.E.CONSTANT R16, desc[UR14][R16.64] ;  /* 0x0000000e1010b981 */ /* 0x000ea2000c1e9900 */
[-C--:B------:R-:W-:Y:S01]  /*0ea0*/  @!P2 FSETP.GEU.AND P0, PT, R26, R5.reuse, PT ;  /* 0x000000051a00a20b */ /* 0x080fe20003f0e000 */
[----:B------:R-:W-:Y:S01]  /*0eb0*/  UIADD3 UR11, UPT, UPT, UR11, 0x4, URZ ;  /* 0x000000040b0b7890 */ /* 0x000fe2000fffe0ff */
[----:B------:R-:W-:Y:S01]  /*0ec0*/  @!P2 FADD R6, R6, R26 ;  /* 0x0000001a0606a221 */ /* 0x000fe20000000000 */
[-C--:B------:R-:W-:Y:S01]  /*0ed0*/  @!P2 FFMA R7, R18, R26.reuse, R7 ;  /* 0x0000001a1207a223 */ /* 0x080fe20000000007 */
[----:B------:R-:W-:Y:S01]  /*0ee0*/  @!P2 FSEL R5, R26, R5, !P0 ;  /* 0x000000051a05a208 */ /* 0x000fe20004000000 */
[----:B------:R-:W-:Y:S01]  /*0ef0*/  @!P2 FFMA R9, R20, R26, R9 ;  /* 0x0000001a1409a223 */ /* 0x000fe20000000009 */
[----:B------:R-:W-:Y:S01]  /*0f00*/  @!P4 I2FP.F32.S32 R26, UR21 ;  /* 0x00000015001acc45 */ /* 0x000fe20008201400 */
[----:B------:R-:W-:Y:S01]  /*0f10*/  UISETP.NE.AND UP1, UPT, UR11, 0x1, UPT ;  /* 0x000000010b00788c */ /* 0x000fe2000bf25270 */
[----:B------:R-:W-:Y:S01]  /*0f20*/  VIADD R24, R24, 0xfffffffc ;  /* 0xfffffffc18187836 */ /* 0x000fe20000000000 */
[----:B------:R-:W-:Y:S01]  /*0f30*/  UIADD3 UR18, UPT, UPT, UR18, 0x4, URZ ;  /* 0x0000000412127890 */ /* 0x000fe2000fffe0ff */
[----:B------:R-:W-:-:S02]  /*0f40*/  VIADD R21, R21, 0xfffffffc ;  /* 0xfffffffc15157836 */ /* 0x000fc40000000000 */
[----:B------:R-:W-:Y:S02]  /*0f50*/  VIADD R19, R19, 0x4 ;  /* 0x0000000413137836 */ /* 0x000fe40000000000 */
[----:B------:R-:W-:Y:S02]  /*0f60*/  VIADD R15, R15, 0xfffffffc ;  /* 0xfffffffc0f0f7836 */ /* 0x000fe40000000000 */
[----:B------:R-:W-:Y:S01]  /*0f70*/  VIADD R23, R23, 0xfffffffc ;  /* 0xfffffffc17177836 */ /* 0x000fe20000000000 */
[CC--:B---3--:R-:W-:Y:S01]  /*0f80*/  @!P4 FSETP.GEU.AND P0, PT, R25.reuse, R5.reuse, PT ;  /* 0x000000051900c20b */ /* 0x0c8fe20003f0e000 */
[C---:B------:R-:W-:Y:S01]  /*0f90*/  @!P4 FFMA R11, R25.reuse, R26, R11 ;  /* 0x0000001a190bc223 */ /* 0x040fe2000000000b */
[----:B------:R-:W-:Y:S01]  /*0fa0*/  @!P3 I2FP.F32.S32 R26, UR20 ;  /* 0x00000014001abc45 */ /* 0x000fe20008201400 */
[----:B------:R-:W-:Y:S01]  /*0fb0*/  @!P4 FADD R6, R6, R25 ;  /* 0x000000190606c221 */ /* 0x000fe20000000000 */
[----:B------:R-:W-:Y:S01]  /*0fc0*/  @!P4 FSEL R5, R25, R5, !P0 ;  /* 0x000000051905c208 */ /* 0x000fe20004000000 */
[-C--:B------:R-:W-:Y:S01]  /*0fd0*/  @!P4 FFMA R7, R18, R25.reuse, R7 ;  /* 0x000000191207c223 */ /* 0x080fe20000000007 */
[----:B------:R-:W-:-:S02]  /*0fe0*/  @!P4 FFMA R9, R20, R25, R9 ;  /* 0x000000191409c223 */ /* 0x000fc40000000009 */
[CC--:B--2---:R-:W-:Y:S01]  /*0ff0*/  @!P3 FSETP.GEU.AND P0, PT, R16.reuse, R5.reuse, PT ;  /* 0x000000051000b20b */ /* 0x0c4fe20003f0e000 */
[----:B------:R-:W-:Y:S01]  /*1000*/  @!P3 FFMA R11, R16, R26, R11 ;  /* 0x0000001a100bb223 */ /* 0x000fe2000000000b */
[----:B------:R-:W-:Y:S01]  /*1010*/  @!P3 FADD R6, R6, R16 ;  /* 0x000000100606b221 */ /* 0x000fe20000000000 */
[-C--:B------:R-:W-:Y:S01]  /*1020*/  @!P3 FFMA R7, R18, R16.reuse, R7 ;  /* 0x000000101207b223 */ /* 0x080fe20000000007 */
[----:B------:R-:W-:Y:S01]  /*1030*/  @!P3 FFMA R9, R20, R16, R9 ;  /* 0x000000101409b223 */ /* 0x000fe20000000009 */
[----:B------:R-:W-:Y:S01]  /*1040*/  @!P3 FSEL R5, R16, R5, !P0 ;  /* 0x000000051005b208 */ /* 0x000fe20004000000 */
[----:B------:R-:W-:Y:S07]  /*1050*/  BRA.U UP1, `(.L_x_3) ;  /* 0xfffffff901547547 */ /* 0x000fee000b83ffff */
.L_x_2:
[----:B------:R-:W-:Y:S05]  /*1060*/  BRA.U UP0, `(.L_x_4) ;  /* 0xfffffff500007547 */ /* 0x000fea000b83ffff */
[----:B------:R-:W0:Y:S01]  /*1070*/  LDCU UR10, c[0x0][0x3b8] ;  /* 0x00007700ff0a77ac */ /* 0x000e220008000800 */
[----:B------:R-:W-:Y:S02]  /*1080*/  UIADD3 UR9, UPT, UPT, UR8, 0x1, URZ ;  /* 0x0000000108097890 */ /* 0x000fe4000fffe0ff */
[----:B0-----:R-:W-:-:S05]  /*1090*/  UISETP.NE.AND UP0, UPT, UR8, UR10, UPT ;  /* 0x0000000a0800728c */ /* 0x001fca000bf05270 */
[----:B------:R-:W-:-:S04]  /*10a0*/  UMOV UR8, UR9 ;  /* 0x0000000900087c82 */ /* 0x000fc80008000000 */
[----:B------:R-:W-:Y:S05]  /*10b0*/  BRA.U UP0, `(.L_x_5) ;  /* 0xfffffff100c87547 */ /* 0x000fea000b83ffff */
.L_x_0:
[----:B------:R-:W-:Y:S01]  /*10c0*/  FSETP.GT.AND P0, PT, R6, RZ, PT ;  /* 0x000000ff0600720b */ /* 0x000fe20003f04000 */
[----:B------:R-:W-:-:S12]  /*10d0*/  BSSY.RECONVERGENT B0, `(.L_x_6) ;  /* 0x0000035000007945 */ /* 0x000fd80003800200 */
[----:B------:R-:W-:Y:S05]  /*10e0*/  @!P0 BRA `(.L_x_7) ;  /* 0x0000000000c08947 */ /* 0x000fea0003800000 */
[----:B------:R-:W0:Y:S01]  /*10f0*/  MUFU.RCP R13, R6 ;  /* 0x00000006000d7308 */ /* 0x000e220000001000 */
[----:B------:R-:W-:Y:S01]  /*1100*/  BSSY.RECONVERGENT B1, `(.L_x_8) ;  /* 0x000000c000017945 */ /* 0x000fe20003800200 */
[----:B------:R-:W-:-:S06]  /*1110*/  I2FP.F32.S32 R10, R2 ;  /* 0x00000002000a7245 */ /* 0x000fcc0000201400 */
[----:B------:R-:W3:Y:S01]  /*1120*/  FCHK P0, R7, R6 ;  /* 0x0000000607007302 */ /* 0x000ee20000000000 */
[----:B0-----:R-:W-:-:S04]  /*1130*/  FFMA R8, R13, -R6, 1 ;  /* 0x3f8000000d087423 */ /* 0x001fc80000000806 */
[----:B------:R-:W-:-:S04]  /*1140*/  FFMA R8, R13, R8, R13 ;  /* 0x000000080d087223 */ /* 0x000fc8000000000d */
[----:B------:R-:W-:-:S04]  /*1150*/  FFMA R12, R8, R7, RZ ;  /* 0x00000007080c7223 */ /* 0x000fc800000000ff */
[----:B------:R-:W-:-:S04]  /*1160*/  FFMA R13, R12, -R6, R7 ;  /* 0x800000060c0d7223 */ /* 0x000fc80000000007 */
[----:B------:R-:W-:Y:S01]  /*1170*/  FFMA R13, R8, R13, R12 ;  /* 0x0000000d080d7223 */ /* 0x000fe2000000000c */
[----:B---3--:R-:W-:Y:S06]  /*1180*/  @!P0 BRA `(.L_x_9) ;  /* 0x00000000000c8947 */ /* 0x008fec0003800000 */
[----:B------:R-:W-:-:S07]  /*1190*/  MOV R12, 0x11b0 ;  /* 0x000011b0000c7802 */ /* 0x000fce0000000f00 */
[----:B-12---:R-:W-:Y:S05]  /*11a0*/  CALL.REL.NOINC `($__internal_0_$__cuda_sm3x_div_rn_noftz_f32_slowpath) ;  /* 0x0000000000c07944 */ /* 0x006fea0003c00000 */
[----:B------:R-:W-:-:S07]  /*11b0*/  MOV R13, R2 ;  /* 0x00000002000d7202 */ /* 0x000fce0000000f00 */
.L_x_9:
[----:B------:R-:W-:Y:S05]  /*11c0*/  BSYNC.RECONVERGENT B1 ;  /* 0x0000000000017941 */ /* 0x000fea0003800200 */
.L_x_8:
[----:B------:R-:W0:Y:S01]  /*11d0*/  MUFU.RCP R7, R6 ;  /* 0x0000000600077308 */ /* 0x000e220000001000 */
[----:B------:R-:W-:Y:S01]  /*11e0*/  BSSY.RECONVERGENT B1, `(.L_x_10) ;  /* 0x000000e000017945 */ /* 0x000fe20003800200 */
[----:B------:R-:W-:Y:S01]  /*11f0*/  FADD R8, R10, R13 ;  /* 0x0000000d0a087221 */ /* 0x000fe20000000000 */
[----:B-1----:R-:W-:-:S05]  /*1200*/  I2FP.F32.S32 R3, R3 ;  /* 0x0000000300037245 */ /* 0x002fca0000201400 */
[----:B------:R-:W1:Y:S01]  /*1210*/  FCHK P0, R9, R6 ;  /* 0x0000000609007302 */ /* 0x000e620000000000 */
[----:B0-----:R-:W-:-:S04]  /*1220*/  FFMA R2, R7, -R6, 1 ;  /* 0x3f80000007027423 */ /* 0x001fc80000000806 */
[----:B------:R-:W-:-:S04]  /*1230*/  FFMA R2, R7, R2, R7 ;  /* 0x0000000207027223 */ /* 0x000fc80000000007 */
[----:B------:R-:W-:-:S04]  /*1240*/  FFMA R7, R2, R9, RZ ;  /* 0x0000000902077223 */ /* 0x000fc800000000ff */
[----:B------:R-:W-:-:S04]  /*1250*/  FFMA R12, R7, -R6, R9 ;  /* 0x80000006070c7223 */ /* 0x000fc80000000009 */
[----:B------:R-:W-:Y:S01]  /*1260*/  FFMA R12, R2, R12, R7 ;  /* 0x0000000c020c7223 */ /* 0x000fe20000000007 */
[----:B-1----:R-:W-:Y:S06]  /*1270*/  @!P0 BRA `(.L_x_11) ;  /* 0x0000000000108947 */ /* 0x002fec0003800000 */
[----:B------:R-:W-:Y:S01]  /*1280*/  IMAD.MOV.U32 R7, RZ, RZ, R9 ;  /* 0x000000ffff077224 */ /* 0x000fe200078e0009 */
[----:B------:R-:W-:-:S07]  /*1290*/  MOV R12, 0x12b0 ;  /* 0x000012b0000c7802 */ /* 0x000fce0000000f00 */
[----:B--2---:R-:W-:Y:S05]  /*12a0*/  CALL.REL.NOINC `($__internal_0_$__cuda_sm3x_div_rn_noftz_f32_slowpath) ;  /* 0x0000000000807944 */ /* 0x004fea0003c00000 */
[----:B------:R-:W-:-:S07]  /*12b0*/  IMAD.MOV.U32 R12, RZ, RZ, R2 ;  /* 0x000000ffff0c7224 */ /* 0x000fce00078e0002 */
.L_x_11:
[----:B------:R-:W-:Y:S05]  /*12c0*/  BSYNC.RECONVERGENT B1 ;  /* 0x0000000000017941 */ /* 0x000fea0003800200 */
.L_x_10:
[----:B------:R-:W0:Y:S01]  /*12d0*/  MUFU.RCP R7, R6 ;  /* 0x0000000600077308 */ /* 0x000e220000001000 */
[----:B------:R-:W-:Y:S01]  /*12e0*/  BSSY.RECONVERGENT B1, `(.L_x_12) ;  /* 0x000000e000017945 */ /* 0x000fe20003800200 */
[----:B------:R-:W-:Y:S01]  /*12f0*/  FADD R3, R3, R12 ;  /* 0x0000000c03037221 */ /* 0x000fe20000000000 */
[----:B--2---:R-:W-:-:S05]  /*1300*/  I2FP.F32.S32 R4, R4 ;  /* 0x0000000400047245 */ /* 0x004fca0000201400 */
        /* <DEDUP_REMOVED lines=9> */
[----:B------:R-:W-:Y:S05]  /*13a0*/  CALL.REL.NOINC `($__internal_0_$__cuda_sm3x_div_rn_noftz_f32_slowpath) ;  /* 0x0000000000407944 */ /* 0x000fea0003c00000 */
[----:B------:R-:W-:-:S07]  /*13b0*/  IMAD.MOV.U32 R7, RZ, RZ, R2 ;  /* 0x000000ffff077224 */ /* 0x000fce00078e0002 */
.L_x_13:
[----:B------:R-:W-:Y:S05]  /*13c0*/  BSYNC.RECONVERGENT B1 ;  /* 0x0000000000017941 */ /* 0x000fea0003800200 */
.L_x_12:
[----:B------:R-:W-:Y:S01]  /*13d0*/  FADD R9, R4, R7 ;  /* 0x0000000704097221 */ /* 0x000fe20000000000 */
[----:B------:R-:W-:Y:S06]  /*13e0*/  BRA `(.L_x_14) ;  /* 0x00000000000c7947 */ /* 0x000fec0003800000 */
.L_x_7:
[----:B------:R-:W-:Y:S02]  /*13f0*/  I2FP.F32.S32 R8, R2 ;  /* 0x0000000200087245 */ /* 0x000fe40000201400 */
[----:B-1----:R-:W-:Y:S02]  /*1400*/  I2FP.F32.S32 R3, R3 ;  /* 0x0000000300037245 */ /* 0x002fe40000201400 */
[----:B--2---:R-:W-:-:S07]  /*1410*/  I2FP.F32.S32 R9, R4 ;  /* 0x0000000400097245 */ /* 0x004fce0000201400 */
.L_x_14:
[----:B------:R-:W-:Y:S05]  /*1420*/  BSYNC.RECONVERGENT B0 ;  /* 0x0000000000007941 */ /* 0x000fea0003800200 */
.L_x_6:
[----:B------:R-:W0:Y:S01]  /*1430*/  LDC.64 R6, c[0x0][0x3a0] ;  /* 0x0000e800ff067b82 */ /* 0x000e220000000a00 */
[----:B------:R-:W-:-:S04]  /*1440*/  IMAD.SHL.U32 R11, R0, 0x8, RZ ;  /* 0x00000008000b7824 */ /* 0x000fc800078e00ff */
[----:B0-----:R-:W-:-:S05]  /*1450*/  IMAD.WIDE R6, R11, 0x4, R6 ;  /* 0x000000040b067825 */ /* 0x001fca00078e0206 */
[----:B------:R-:W-:Y:S04]  /*1460*/  STG.E desc[UR14][R6.64], R8 ;  /* 0x0000000806007986 */ /* 0x000fe8000c10190e */
[----:B------:R-:W-:Y:S04]  /*1470*/  STG.E desc[UR14][R6.64+0x4], R3 ;  /* 0x0000040306007986 */ /* 0x000fe8000c10190e */
[----:B------:R-:W-:Y:S04]  /*1480*/  STG.E desc[UR14][R6.64+0x8], R9 ;  /* 0x0000080906007986 */ /* 0x000fe8000c10190e */
[----:B------:R-:W-:Y:S01]  /*1490*/  STG.E desc[UR14][R6.64+0xc], R5 ;  /* 0x00000c0506007986 */ /* 0x000fe2000c10190e */
[----:B------:R-:W-:Y:S05]  /*14a0*/  EXIT ;  /* 0x000000000000794d */ /* 0x000fea0003800000 */
        .weak           $__internal_0_$__cuda_sm3x_div_rn_noftz_f32_slowpath
        .type           $__internal_0_$__cuda_sm3x_div_rn_noftz_f32_slowpath,@function
        .size           $__internal_0_$__cuda_sm3x_div_rn_noftz_f32_slowpath,(.L_x_33 - $__internal_0_$__cuda_sm3x_div_rn_noftz_f32_slowpath)
$__internal_0_$__cuda_sm3x_div_rn_noftz_f32_slowpath:
[----:B------:R-:W-:Y:S01]  /*14b0*/  SHF.R.U32.HI R13, RZ, 0x17, R6 ;  /* 0x00000017ff0d7819 */ /* 0x000fe20000011606 */
[----:B------:R-:W-:Y:S01]  /*14c0*/  BSSY.RECONVERGENT B2, `(.L_x_15) ;  /* 0x0000063000027945 */ /* 0x000fe20003800200 */
[----:B------:R-:W-:Y:S02]  /*14d0*/  SHF.R.U32.HI R2, RZ, 0x17, R7 ;  /* 0x00000017ff027819 */ /* 0x000fe40000011607 */
[----:B------:R-:W-:Y:S02]  /*14e0*/  LOP3.LUT R13, R13, 0xff, RZ, 0xc0, !PT ;  /* 0x000000ff0d0d7812 */ /* 0x000fe400078ec0ff */
[----:B------:R-:W-:Y:S02]  /*14f0*/  LOP3.LUT R18, R2, 0xff, RZ, 0xc0, !PT ;  /* 0x000000ff02127812 */ /* 0x000fe400078ec0ff */
[----:B------:R-:W-:Y:S01]  /*1500*/  MOV R2, R6 ;  /* 0x0000000600027202 */ /* 0x000fe20000000f00 */
[----:B------:R-:W-:Y:S02]  /*1510*/  VIADD R16, R13, 0xffffffff ;  /* 0xffffffff0d107836 */ /* 0x000fe40000000000 */
[----:B------:R-:W-:-:S03]  /*1520*/  VIADD R15, R18, 0xffffffff ;  /* 0xffffffff120f7836 */ /* 0x000fc60000000000 */
[----:B------:R-:W-:-:S04]  /*1530*/  ISETP.GT.U32.AND P0, PT, R16, 0xfd, PT ;  /* 0x000000fd1000780c */ /* 0x000fc80003f04070 */
[----:B------:R-:W-:-:S13]  /*1540*/  ISETP.GT.U32.OR P0, PT, R15, 0xfd, P0 ;  /* 0x000000fd0f00780c */ /* 0x000fda0000704470 */
[----:B------:R-:W-:Y:S01]  /*1550*/  @!P0 IMAD.MOV.U32 R14, RZ, RZ, RZ ;  /* 0x000000ffff0e8224 */ /* 0x000fe200078e00ff */
[----:B------:R-:W-:Y:S06]  /*1560*/  @!P0 BRA `(.L_x_16) ;  /* 0x00000000005c8947 */ /* 0x000fec0003800000 */
[----:B------:R-:W-:Y:S02]  /*1570*/  FSETP.GTU.FTZ.AND P0, PT, |R7|, +INF , PT ;  /* 0x7f8000000700780b */ /* 0x000fe40003f1c200 */
[----:B------:R-:W-:-:S04]  /*1580*/  FSETP.GTU.FTZ.AND P1, PT, |R6|, +INF , PT ;  /* 0x7f8000000600780b */ /* 0x000fc80003f3c200 */
[----:B------:R-:W-:-:S13]  /*1590*/  PLOP3.LUT P0, PT, P0, P1, PT, 0xf8, 0x8f ;  /* 0x00000000008f781c */ /* 0x000fda0000703f70 */
[----:B------:R-:W-:Y:S05]  /*15a0*/  @P0 BRA `(.L_x_17) ;  /* 0x00000004004c0947 */ /* 0x000fea0003800000 */
[----:B------:R-:W-:-:S13]  /*15b0*/  LOP3.LUT P0, RZ, R2, 0x7fffffff, R7, 0xc8, !PT ;  /* 0x7fffffff02ff7812 */ /* 0x000fda000780c807 */
[----:B------:R-:W-:Y:S05]  /*15c0*/  @!P0 BRA `(.L_x_18) ;  /* 0x00000004003c8947 */ /* 0x000fea0003800000 */
[C---:B------:R-:W-:Y:S02]  /*15d0*/  FSETP.NEU.FTZ.AND P0, PT, |R7|.reuse, +INF , PT ;  /* 0x7f8000000700780b */ /* 0x040fe40003f1d200 */
[----:B------:R-:W-:Y:S02]  /*15e0*/  FSETP.NEU.FTZ.AND P2, PT, |R6|, +INF , PT ;  /* 0x7f8000000600780b */ /* 0x000fe40003f5d200 */
[----:B------:R-:W-:-:S11]  /*15f0*/  FSETP.NEU.FTZ.AND P1, PT, |R7|, +INF , PT ;  /* 0x7f8000000700780b */ /* 0x000fd60003f3d200 */
[----:B------:R-:W-:Y:S05]  /*1600*/  @!P2 BRA !P0, `(.L_x_18) ;  /* 0x00000004002ca947 */ /* 0x000fea0004000000 */
[----:B------:R-:W-:-:S04]  /*1610*/  LOP3.LUT P0, RZ, R7, 0x7fffffff, RZ, 0xc0, !PT ;  /* 0x7fffffff07ff7812 */ /* 0x000fc8000780c0ff */
[----:B------:R-:W-:-:S13]  /*1620*/  PLOP3.LUT P0, PT, P2, P0, PT, 0x2f, 0xf2 ;  /* 0x0000000000f2781c */ /* 0x000fda0001700577 */
[----:B------:R-:W-:Y:S05]  /*1630*/  @P0 BRA `(.L_x_19) ;  /* 0x0000000400180947 */ /* 0x000fea0003800000 */
[----:B------:R-:W-:-:S04]  /*1640*/  LOP3.LUT P0, RZ, R2, 0x7fffffff, RZ, 0xc0, !PT ;  /* 0x7fffffff02ff7812 */ /* 0x000fc8000780c0ff */
[----:B------:R-:W-:-:S13]  /*1650*/  PLOP3.LUT P0, PT, P1, P0, PT, 0x2f, 0xf2 ;  /* 0x0000000000f2781c */ /* 0x000fda0000f00577 */
[----:B------:R-:W-:Y:S05]  /*1660*/  @P0 BRA `(.L_x_20) ;  /* 0x0000000400000947 */ /* 0x000fea0003800000 */
[----:B------:R-:W-:Y:S02]  /*1670*/  ISETP.GE.AND P0, PT, R15, RZ, PT ;  /* 0x000000ff0f00720c */ /* 0x000fe40003f06270 */
[----:B------:R-:W-:-:S11]  /*1680*/  ISETP.GE.AND P1, PT, R16, RZ, PT ;  /* 0x000000ff1000720c */ /* 0x000fd60003f26270 */
[----:B------:R-:W-:Y:S02]  /*1690*/  @P0 IMAD.MOV.U32 R14, RZ, RZ, RZ ;  /* 0x000000ffff0e0224 */ /* 0x000fe400078e00ff */
[----:B------:R-:W-:Y:S01]  /*16a0*/  @!P0 FFMA R7, R7, 1.84467440737095516160e+19, RZ ;  /* 0x5f80000007078823 */ /* 0x000fe200000000ff */
[----:B------:R-:W-:Y:S02]  /*16b0*/  @!P0 IMAD.MOV.U32 R14, RZ, RZ, -0x40 ;  /* 0xffffffc0ff0e8424 */ /* 0x000fe400078e00ff */
[----:B------:R-:W-:Y:S02]  /*16c0*/  @!P1 FFMA R2, R6, 1.84467440737095516160e+19, RZ ;  /* 0x5f80000006029823 */ /* 0x000fe400000000ff */
[----:B------:R-:W-:-:S07]  /*16d0*/  @!P1 VIADD R14, R14, 0x40 ;  /* 0x000000400e0e9836 */ /* 0x000fce0000000000 */
.L_x_16:
[----:B------:R-:W-:Y:S01]  /*16e0*/  LEA R15, R13, 0xc0800000, 0x17 ;  /* 0xc08000000d0f7811 */ /* 0x000fe200078eb8ff */
[----:B------:R-:W-:Y:S01]  /*16f0*/  VIADD R18, R18, 0xffffff81 ;  /* 0xffffff8112127836 */ /* 0x000fe20000000000 */
[----:B------:R-:W-:Y:S03]  /*1700*/  BSSY.RECONVERGENT B3, `(.L_x_21) ;  /* 0x0000035000037945 */ /* 0x000fe60003800200 */
[----:B------:R-:W-:Y:S02]  /*1710*/  IMAD.IADD R15, R2, 0x1, -R15 ;  /* 0x00000001020f7824 */ /* 0x000fe400078e0a0f */
[C---:B------:R-:W-:Y:S02]  /*1720*/  IMAD R2, R18.reuse, -0x800000, R7 ;  /* 0xff80000012027824 */ /* 0x040fe400078e0207 */
[----:B------:R0:W1:Y:S01]  /*1730*/  MUFU.RCP R16, R15 ;  /* 0x0000000f00107308 */ /* 0x0000620000001000 */
[----:B------:R-:W-:Y:S01]  /*1740*/  FADD.FTZ R17, -R15, -RZ ;  /* 0x800000ff0f117221 */ /* 0x000fe20000010100 */
[----:B0-----:R-:W-:-:S05]  /*1750*/  IADD3 R15, PT, PT, R18, 0x7f, -R13 ;  /* 0x0000007f120f7810 */ /* 0x001fca0007ffe80d */
[----:B------:R-:W-:Y:S02]  /*1760*/  IMAD.IADD R15, R15, 0x1, R14 ;  /* 0x000000010f0f7824 */ /* 0x000fe400078e020e */
[----:B-1----:R-:W-:-:S04]  /*1770*/  FFMA R19, R16, R17, 1 ;  /* 0x3f80000010137423 */ /* 0x002fc80000000011 */
[----:B------:R-:W-:-:S04]  /*1780*/  FFMA R7, R16, R19, R16 ;  /* 0x0000001310077223 */ /* 0x000fc80000000010 */
[----:B------:R-:W-:-:S04]  /*1790*/  FFMA R16, R2, R7, RZ ;  /* 0x0000000702107223 */ /* 0x000fc800000000ff */
[----:B------:R-:W-:-:S04]  /*17a0*/  FFMA R19, R17, R16, R2 ;  /* 0x0000001011137223 */ /* 0x000fc80000000002 */
[----:B------:R-:W-:-:S04]  /*17b0*/  FFMA R16, R7, R19, R16 ;  /* 0x0000001307107223 */ /* 0x000fc80000000010 */
[----:B------:R-:W-:-:S04]  /*17c0*/  FFMA R17, R17, R16, R2 ;  /* 0x0000001011117223 */ /* 0x000fc80000000002 */
[----:B------:R-:W-:-:S05]  /*17d0*/  FFMA R2, R7, R17, R16 ;  /* 0x0000001107027223 */ /* 0x000fca0000000010 */
[----:B------:R-:W-:-:S04]  /*17e0*/  SHF.R.U32.HI R13, RZ, 0x17, R2 ;  /* 0x00000017ff0d7819 */ /* 0x000fc80000011602 */
[----:B------:R-:W-:-:S04]  /*17f0*/  LOP3.LUT R13, R13, 0xff, RZ, 0xc0, !PT ;  /* 0x000000ff0d0d7812 */ /* 0x000fc800078ec0ff */
[----:B------:R-:W-:-:S05]  /*1800*/  IADD3 R18, PT, PT, R13, R15, RZ ;  /* 0x0000000f0d127210 */ /* 0x000fca0007ffe0ff */
[----:B------:R-:W-:-:S05]  /*1810*/  VIADD R13, R18, 0xffffffff ;  /* 0xffffffff120d7836 */ /* 0x000fca0000000000 */
[----:B------:R-:W-:-:S13]  /*1820*/  ISETP.GE.U32.AND P0, PT, R13, 0xfe, PT ;  /* 0x000000fe0d00780c */ /* 0x000fda0003f06070 */
[----:B------:R-:W-:Y:S05]  /*1830*/  @!P0 BRA `(.L_x_22) ;  /* 0x0000000000808947 */ /* 0x000fea0003800000 */
[----:B------:R-:W-:-:S13]  /*1840*/  ISETP.GT.AND P0, PT, R18, 0xfe, PT ;  /* 0x000000fe1200780c */ /* 0x000fda0003f04270 */
[----:B------:R-:W-:Y:S05]  /*1850*/  @P0 BRA `(.L_x_23) ;  /* 0x00000000006c0947 */ /* 0x000fea0003800000 */
[----:B------:R-:W-:-:S13]  /*1860*/  ISETP.GE.AND P0, PT, R18, 0x1, PT ;  /* 0x000000011200780c */ /* 0x000fda0003f06270 */
[----:B------:R-:W-:Y:S05]  /*1870*/  @P0 BRA `(.L_x_24) ;  /* 0x0000000000740947 */ /* 0x000fea0003800000 */
[----:B------:R-:W-:Y:S02]  /*1880*/  ISETP.GE.AND P0, PT, R18, -0x18, PT ;  /* 0xffffffe81200780c */ /* 0x000fe40003f06270 */
[----:B------:R-:W-:-:S11]  /*1890*/  LOP3.LUT R2, R2, 0x80000000, RZ, 0xc0, !PT ;  /* 0x8000000002027812 */ /* 0x000fd600078ec0ff */
[----:B------:R-:W-:Y:S05]  /*18a0*/  @!P0 BRA `(.L_x_24) ;  /* 0x0000000000688947 */ /* 0x000fea0003800000 */
[-C--:B------:R-:W-:Y:S01]  /*18b0*/  FFMA.RZ R13, R7, R17.reuse, R16 ;  /* 0x00000011070d7223 */ /* 0x080fe2000000c010 */
[----:B------:R-:W-:Y:S01]  /*18c0*/  IMAD.MOV R15, RZ, RZ, -R18 ;  /* 0x000000ffff0f7224 */ /* 0x000fe200078e0a12 */
[C---:B------:R-:W-:Y:S02]  /*18d0*/  ISETP.NE.AND P2, PT, R18.reuse, RZ, PT ;  /* 0x000000ff1200720c */ /* 0x040fe40003f45270 */
[C---:B------:R-:W-:Y:S02]  /*18e0*/  ISETP.NE.AND P1, PT, R18.reuse, RZ, PT ;  /* 0x000000ff1200720c */ /* 0x040fe40003f25270 */
[----:B------:R-:W-:Y:S01]  /*18f0*/  LOP3.LUT R14, R13, 0x7fffff, RZ, 0xc0, !PT ;  /* 0x007fffff0d0e7812 */ /* 0x000fe200078ec0ff */
[CCC-:B------:R-:W-:Y:S01]  /*1900*/  FFMA.RP R13, R7.reuse, R17.reuse, R16.reuse ;  /* 0x00000011070d7223 */ /* 0x1c0fe20000008010 */
[----:B------:R-:W-:Y:S01]  /*1910*/  FFMA.RM R16, R7, R17, R16 ;  /* 0x0000001107107223 */ /* 0x000fe20000004010 */
[----:B------:R-:W-:Y:S01]  /*1920*/  VIADD R7, R18, 0x20 ;  /* 0x0000002012077836 */ /* 0x000fe20000000000 */
[----:B------:R-:W-:-:S03]  /*1930*/  LOP3.LUT R14, R14, 0x800000, RZ, 0xfc, !PT ;  /* 0x008000000e0e7812 */ /* 0x000fc600078efcff */
[----:B------:R-:W-:Y:S02]  /*1940*/  FSETP.NEU.FTZ.AND P0, PT, R13, R16, PT ;  /* 0x000000100d00720b */ /* 0x000fe40003f1d000 */
[----:B------:R-:W-:Y:S02]  /*1950*/  SHF.L.U32 R7, R14, R7, RZ ;  /* 0x000000070e077219 */ /* 0x000fe400000006ff */
[----:B------:R-:W-:Y:S02]  /*1960*/  SEL R13, R15, RZ, P2 ;  /* 0x000000ff0f0d7207 */ /* 0x000fe40001000000 */
[----:B------:R-:W-:Y:S02]  /*1970*/  ISETP.NE.AND P1, PT, R7, RZ, P1 ;  /* 0x000000ff0700720c */ /* 0x000fe40000f25270 */
[----:B------:R-:W-:Y:S02]  /*1980*/  SHF.R.U32.HI R13, RZ, R13, R14 ;  /* 0x0000000dff0d7219 */ /* 0x000fe4000001160e */
[----:B------:R-:W-:-:S02]  /*1990*/  PLOP3.LUT P0, PT, P0, P1, PT, 0xf8, 0x8f ;  /* 0x00000000008f781c */ /* 0x000fc40000703f70 */
[----:B------:R-:W-:Y:S02]  /*19a0*/  SHF.R.U32.HI R14, RZ, 0x1, R13 ;  /* 0x00000001ff0e7819 */ /* 0x000fe4000001160d */
[----:B------:R-:W-:-:S04]  /*19b0*/  SEL R7, RZ, 0x1, !P0 ;  /* 0x00000001ff077807 */ /* 0x000fc80004000000 */
[----:B------:R-:W-:-:S04]  /*19c0*/  LOP3.LUT R16, R7, 0x1, R14, 0xf8, !PT ;  /* 0x0000000107107812 */ /* 0x000fc800078ef80e */
[----:B------:R-:W-:-:S05]  /*19d0*/  LOP3.LUT R13, R16, R13, RZ, 0xc0, !PT ;  /* 0x0000000d100d7212 */ /* 0x000fca00078ec0ff */
[----:B------:R-:W-:-:S05]  /*19e0*/  IMAD.IADD R13, R14, 0x1, R13 ;  /* 0x000000010e0d7824 */ /* 0x000fca00078e020d */
[----:B------:R-:W-:Y:S01]  /*19f0*/  LOP3.LUT R2, R13, R2, RZ, 0xfc, !PT ;  /* 0x000000020d027212 */ /* 0x000fe200078efcff */
[----:B------:R-:W-:Y:S06]  /*1a00*/  BRA `(.L_x_24) ;  /* 0x0000000000107947 */ /* 0x000fec0003800000 */
.L_x_23:
[----:B------:R-:W-:-:S04]  /*1a10*/  LOP3.LUT R2, R2, 0x80000000, RZ, 0xc0, !PT ;  /* 0x8000000002027812 */ /* 0x000fc800078ec0ff */
[----:B------:R-:W-:Y:S01]  /*1a20*/  LOP3.LUT R2, R2, 0x7f800000, RZ, 0xfc, !PT ;  /* 0x7f80000002027812 */ /* 0x000fe200078efcff */
[----:B------:R-:W-:Y:S06]  /*1a30*/  BRA `(.L_x_24) ;  /* 0x0000000000047947 */ /* 0x000fec0003800000 */
.L_x_22:
[----:B------:R-:W-:-:S07]  /*1a40*/  IMAD R2, R15, 0x800000, R2 ;  /* 0x008000000f027824 */ /* 0x000fce00078e0202 */
.L_x_24:
[----:B------:R-:W-:Y:S05]  /*1a50*/  BSYNC.RECONVERGENT B3 ;  /* 0x0000000000037941 */ /* 0x000fea0003800200 */
.L_x_21:
[----:B------:R-:W-:Y:S05]  /*1a60*/  BRA `(.L_x_25) ;  /* 0x0000000000207947 */ /* 0x000fea0003800000 */
.L_x_20:
[----:B------:R-:W-:-:S04]  /*1a70*/  LOP3.LUT R2, R2, 0x80000000, R7, 0x48, !PT ;  /* 0x8000000002027812 */ /* 0x000fc800078e4807 */
[----:B------:R-:W-:Y:S01]  /*1a80*/  LOP3.LUT R2, R2, 0x7f800000, RZ, 0xfc, !PT ;  /* 0x7f80000002027812 */ /* 0x000fe200078efcff */
[----:B------:R-:W-:Y:S06]  /*1a90*/  BRA `(.L_x_25) ;  /* 0x0000000000147947 */ /* 0x000fec0003800000 */
.L_x_19:
[----:B------:R-:W-:Y:S01]  /*1aa0*/  LOP3.LUT R2, R2, 0x80000000, R7, 0x48, !PT ;  /* 0x8000000002027812 */ /* 0x000fe200078e4807 */
[----:B------:R-:W-:Y:S06]  /*1ab0*/  BRA `(.L_x_25) ;  /* 0x00000000000c7947 */ /* 0x000fec0003800000 */
.L_x_18:
[----:B------:R-:W0:Y:S01]  /*1ac0*/  MUFU.RSQ R2, -QNAN ;  /* 0xffc0000000027908 */ /* 0x000e220000001400 */
[----:B------:R-:W-:Y:S05]  /*1ad0*/  BRA `(.L_x_25) ;  /* 0x0000000000047947 */ /* 0x000fea0003800000 */
.L_x_17:
[----:B------:R-:W-:-:S07]  /*1ae0*/  FADD.FTZ R2, R7, R6 ;  /* 0x0000000607027221 */ /* 0x000fce0000010000 */
.L_x_25:
[----:B------:R-:W-:Y:S05]  /*1af0*/  BSYNC.RECONVERGENT B2 ;  /* 0x0000000000027941 */ /* 0x000fea0003800200 */
.L_x_15:
[----:B------:R-:W-:-:S04]  /*1b00*/  IMAD.MOV.U32 R13, RZ, RZ, 0x0 ;  /* 0x00000000ff0d7424 */ /* 0x000fc800078e00ff */
[----:B0-----:R-:W-:Y:S05]  /*1b10*/  RET.REL.NODEC R12 `(delta_fit) ;  /* 0xffffffe40c387950 */ /* 0x001fea0003c3ffff */
.L_x_26:
[----:B------:R-:W-:-:S00]  /*1b20*/  BRA `(.L_x_26) ;  /* 0xfffffffc00fc7947 */ /* 0x000fc0000383ffff */
[----:B------:R-:W-:-:S00]  /*1b30*/  NOP ;  /* 0x0000000000007918 */ /* 0x000fc00000000000 */
        /* <DEDUP_REMOVED lines=12> */
.L_x_33:


//--------------------- .text.local_maxima        --------------------------
	.section	.text.local_maxima,"ax",@progbits
	.align	128
        .global         local_maxima
        .type           local_maxima,@function
        .size           local_maxima,(.L_x_35 - local_maxima)
        .other          local_maxima,@"STO_CUDA_ENTRY STV_DEFAULT"
local_maxima:
.text.local_maxima:
[----:B------:R-:W-:Y:S01]  /*0000*/  LDC R1, c[0x0][0x37c] ;  /* 0x0000df00ff017b82 */ /* 0x000fe20000000800 */
[----:B------:R-:W0:Y:S07]  /*0010*/  S2R R6, SR_CTAID.X ;  /* 0x0000000000067919 */ /* 0x000e2e0000002500 */
[----:B------:R-:W1:Y:S01]  /*0020*/  LDC.64 R2, c[0x0][0x3b8] ;  /* 0x0000ee00ff027b82 */ /* 0x000e620000000a00 */
[----:B------:R-:W0:Y:S01]  /*0030*/  LDCU UR4, c[0x0][0x360] ;  /* 0x00006c00ff0477ac */ /* 0x000e220008000800 */
[----:B------:R-:W0:Y:S06]  /*0040*/  S2R R7, SR_TID.X ;  /* 0x0000000000077919 */ /* 0x000e2c0000002100 */
[----:B------:R-:W2:Y:S01]  /*0050*/  LDC R4, c[0x0][0x3c0] ;  /* 0x0000f000ff047b82 */ /* 0x000ea20000000800 */
[----:B-1----:R-:W-:-:S04]  /*0060*/  IMAD R5, R3, R2, RZ ;  /* 0x0000000203057224 */ /* 0x002fc800078e02ff */
[----:B--2---:R-:W-:Y:S02]  /*0070*/  IMAD R5, R5, R4, RZ ;  /* 0x0000000405057224 */ /* 0x004fe400078e02ff */
[----:B0-----:R-:W-:-:S05]  /*0080*/  IMAD R6, R6, UR4, R7 ;  /* 0x0000000406067c24 */ /* 0x001fca000f8e0207 */
[----:B------:R-:W-:-:S13]  /*0090*/  ISETP.GE.AND P0, PT, R6, R5, PT ;  /* 0x000000050600720c */ /* 0x000fda0003f06270 */
[----:B------:R-:W-:Y:S05]  /*00a0*/  @P0 EXIT ;  /* 0x000000000000094d */ /* 0x000fea0003800000 */
[----:B------:R-:W0:Y:S01]  /*00b0*/  LDC.64 R8, c[0x0][0x380] ;  /* 0x0000e000ff087b82 */ /* 0x000e220000000a00 */
[----:B------:R-:W1:Y:S01]  /*00c0*/  LDCU.64 UR14, c[0x0][0x358] ;  /* 0x00006b00ff0e77ac */ /* 0x000e620008000a00 */
[-C--:B------:R-:W-:Y:S01]  /*00d0*/  IMAD R7, R3, R4.reuse, RZ ;  /* 0x0000000403077224 */ /* 0x080fe200078e02ff */
[----:B------:R-:W-:Y:S01]  /*00e0*/  IABS R12, R4 ;  /* 0x00000004000c7213 */ /* 0x000fe20000000000 */
[----:B------:R-:W2:Y:S01]  /*00f0*/  LDCU UR4, c[0x0][0x388] ;  /* 0x00007100ff0477ac */ /* 0x000ea20008000800 */
[----:B0-----:R-:W-:-:S05]  /*0100*/  IMAD.WIDE R8, R6, 0x4, R8 ;  /* 0x0000000406087825 */ /* 0x001fca00078e0208 */
[----:B-1----:R0:W2:Y:S01]  /*0110*/  LDG.E R5, desc[UR14][R8.64] ;  /* 0x0000000e08057981 */ /* 0x0020a2000c1e1900 */
[----:B------:R-:W-:-:S04]  /*0120*/  IABS R14, R7 ;  /* 0x00000007000e7213 */ /* 0x000fc80000000000 */
[----:B------:R-:W1:Y:S01]  /*0130*/  I2F.RP R0, R14 ;  /* 0x0000000e00007306 */ /* 0x000e620000209400 */
[----:B0-----:R-:W-:Y:S02]  /*0140*/  IABS R8, R7 ;  /* 0x0000000700087213 */ /* 0x001fe40000000000 */
[----:B------:R-:W-:-:S05]  /*0150*/  IABS R9, R6 ;  /* 0x0000000600097213 */ /* 0x000fca0000000000 */
[----:B-1----:R-:W0:Y:S02]  /*0160*/  MUFU.RCP R0, R0 ;  /* 0x0000000000007308 */ /* 0x002e240000001000 */
[----:B0-----:R-:W-:-:S06]  /*0170*/  VIADD R10, R0, 0xffffffe ;  /* 0x0ffffffe000a7836 */ /* 0x001fcc0000000000 */
[----:B------:R0:W1:Y:S02]  /*0180*/  F2I.FTZ.U32.TRUNC.NTZ R11, R10 ;  /* 0x0000000a000b7305 */ /* 0x000064000021f000 */
[----:B0-----:R-:W-:Y:S02]  /*0190*/  IMAD.MOV.U32 R10, RZ, RZ, RZ ;  /* 0x000000ffff0a7224 */ /* 0x001fe400078e00ff */
[----:B-1----:R-:W-:-:S04]  /*01a0*/  IMAD.MOV R13, RZ, RZ, -R11 ;  /* 0x000000ffff0d7224 */ /* 0x002fc800078e0a0b */
[----:B------:R-:W-:-:S04]  /*01b0*/  IMAD R13, R13, R14, RZ ;  /* 0x0000000e0d0d7224 */ /* 0x000fc800078e02ff */
[----:B------:R-:W-:-:S04]  /*01c0*/  IMAD.HI.U32 R11, R11, R13, R10 ;  /* 0x0000000d0b0b7227 */ /* 0x000fc800078e000a */
[----:B------:R-:W-:Y:S02]  /*01d0*/  IMAD.MOV R10, RZ, RZ, -R8 ;  /* 0x000000ffff0a7224 */ /* 0x000fe400078e0a08 */
[----:B------:R-:W-:Y:S02]  /*01e0*/  IMAD.MOV.U32 R8, RZ, RZ, R12 ;  /* 0x000000ffff087224 */ /* 0x000fe400078e000c */
[----:B------:R-:W-:Y:S02]  /*01f0*/  IMAD.HI.U32 R0, R11, R9, RZ ;  /* 0x000000090b007227 */ /* 0x000fe400078e00ff */
[----:B------:R-:W0:Y:S02]  /*0200*/  I2F.RP R12, R8 ;  /* 0x00000008000c7306 */ /* 0x000e240000209400 */
[----:B------:R-:W-:-:S05]  /*0210*/  IMAD R9, R0, R10, R9 ;  /* 0x0000000a00097224 */ /* 0x000fca00078e0209 */
[----:B------:R-:W-:Y:S01]  /*0220*/  ISETP.GT.U32.AND P1, PT, R14, R9, PT ;  /* 0x000000090e00720c */ /* 0x000fe20003f24070 */
[----:B0-----:R-:W0:-:S12]  /*0230*/  MUFU.RCP R12, R12 ;  /* 0x0000000c000c7308 */ /* 0x001e180000001000 */
[-C--:B------:R-:W-:Y:S01]  /*0240*/  @!P1 IADD3 R9, PT, PT, R9, -R14.reuse, RZ ;  /* 0x8000000e09099210 */ /* 0x080fe20007ffe0ff */
[----:B------:R-:W-:Y:S01]  /*0250*/  @!P1 VIADD R0, R0, 0x1 ;  /* 0x0000000100009836 */ /* 0x000fe20000000000 */
[----:B------:R-:W-:Y:S02]  /*0260*/  ISETP.NE.AND P1, PT, R7, RZ, PT ;  /* 0x000000ff0700720c */ /* 0x000fe40003f25270 */
[----:B------:R-:W-:Y:S02]  /*0270*/  ISETP.GE.U32.AND P0, PT, R9, R14, PT ;  /* 0x0000000e0900720c */ /* 0x000fe40003f06070 */
[----:B------:R-:W-:-:S04]  /*0280*/  LOP3.LUT R9, R6, R7, RZ, 0x3c, !PT ;  /* 0x0000000706097212 */ /* 0x000fc800078e3cff */
[----:B------:R-:W-:Y:S01]  /*0290*/  ISETP.GE.AND P2, PT, R9, RZ, PT ;  /* 0x000000ff0900720c */ /* 0x000fe20003f46270 */
[----:B0-----:R-:W-:-:S04]  /*02a0*/  VIADD R10, R12, 0xffffffe ;  /* 0x0ffffffe0c0a7836 */ /* 0x001fc80000000000 */
[----:B------:R0:W1:Y:S02]  /*02b0*/  F2I.FTZ.U32.TRUNC.NTZ R11, R10 ;  /* 0x0000000a000b7305 */ /* 0x000064000021f000 */
[----:B------:R-:W-:-:S06]  /*02c0*/  @P0 VIADD R0, R0, 0x1 ;  /* 0x0000000100000836 */ /* 0x000fcc0000000000 */
[----:B------:R-:W-:Y:S01]  /*02d0*/  @!P2 IMAD.MOV R0, RZ, RZ, -R0 ;  /* 0x000000ffff00a224 */ /* 0x000fe200078e0a00 */
[----:B------:R-:W-:Y:S01]  /*02e0*/  @!P1 LOP3.LUT R0, RZ, R7, RZ, 0x33, !PT ;  /* 0x00000007ff009212 */ /* 0x000fe200078e33ff */
[----:B0-----:R-:W-:Y:S01]  /*02f0*/  IMAD.MOV.U32 R10, RZ, RZ, RZ ;  /* 0x000000ffff0a7224 */ /* 0x001fe200078e00ff */
[----:B------:R-:W-:-:S03]  /*0300*/  ISETP.NE.AND P1, PT, R4, RZ, PT ;  /* 0x000000ff0400720c */ /* 0x000fc60003f25270 */
[----:B------:R-:W-:Y:S01]  /*0310*/  IMAD.MOV R9, RZ, RZ, -R0 ;  /* 0x000000ffff097224 */ /* 0x000fe200078e0a00 */
[----:B-1----:R-:W-:-:S03]  /*0320*/  IADD3 R15, PT, PT, RZ, -R11, RZ ;  /* 0x8000000bff0f7210 */ /* 0x002fc60007ffe0ff */
[----:B------:R-:W-:Y:S02]  /*0330*/  IMAD R13, R7, R9, R6 ;  /* 0x00000009070d7224 */ /* 0x000fe400078e0206 */
[----:B------:R-:W-:-:S03]  /*0340*/  IMAD R7, R15, R8, RZ ;  /* 0x000000080f077224 */ /* 0x000fc600078e02ff */
[----:B------:R-:W-:Y:S01]  /*0350*/  IABS R6, R13 ;  /* 0x0000000d00067213 */ /* 0x000fe20000000000 */
[----:B------:R-:W-:-:S04]  /*0360*/  IMAD.HI.U32 R10, R11, R7, R10 ;  /* 0x000000070b0a7227 */ /* 0x000fc800078e000a */
[----:B------:R-:W-:-:S04]  /*0370*/  IMAD.MOV.U32 R7, RZ, RZ, R6 ;  /* 0x000000ffff077224 */ /* 0x000fc800078e0006 */
[----:B------:R-:W-:-:S04]  /*0380*/  IMAD.HI.U32 R6, R10, R7, RZ ;  /* 0x000000070a067227 */ /* 0x000fc800078e00ff */
[----:B------:R-:W-:-:S04]  /*0390*/  IMAD.MOV R9, RZ, RZ, -R6 ;  /* 0x000000ffff097224 */ /* 0x000fc800078e0a06 */
[----:B------:R-:W-:Y:S01]  /*03a0*/  IMAD R7, R8, R9, R7 ;  /* 0x0000000908077224 */ /* 0x000fe200078e0207 */
[----:B------:R-:W-:-:S04]  /*03b0*/  LOP3.LUT R9, R13, R4, RZ, 0x3c, !PT ;  /* 0x000000040d097212 */ /* 0x000fc800078e3cff */
[----:B------:R-:W-:Y:S02]  /*03c0*/  ISETP.GT.U32.AND P2, PT, R8, R7, PT ;  /* 0x000000070800720c */ /* 0x000fe40003f44070 */
[----:B------:R-:W-:-:S11]  /*03d0*/  ISETP.GE.AND P3, PT, R9, RZ, PT ;  /* 0x000000ff0900720c */ /* 0x000fd60003f66270 */
[----:B------:R-:W-:Y:S01]  /*03e0*/  @!P2 IADD3 R7, PT, PT, R7, -R8, RZ ;  /* 0x800000080707a210 */ /* 0x000fe20007ffe0ff */
[----:B------:R-:W-:-:S03]  /*03f0*/  @!P2 VIADD R6, R6, 0x1 ;  /* 0x000000010606a836 */ /* 0x000fc60000000000 */
[----:B------:R-:W-:Y:S02]  /*0400*/  ISETP.GE.U32.AND P0, PT, R7, R8, PT ;  /* 0x000000080700720c */ /* 0x000fe40003f06070 */
[----:B--2---:R-:W-:-:S13]  /*0410*/  FSETP.GTU.AND P4, PT, R5, UR4, PT ;  /* 0x0000000405007c0b */ /* 0x004fda000bf8c000 */
[----:B------:R-:W-:Y:S05]  /*0420*/  @!P4 EXIT ;  /* 0x000000000000c94d */ /* 0x000fea0003800000 */
[----:B------:R-:W0:Y:S01]  /*0430*/  LDCU UR4, c[0x0][0x38c] ;  /* 0x00007180ff0477ac */ /* 0x000e220008000800 */
[----:B------:R-:W-:-:S04]  /*0440*/  @P0 VIADD R6, R6, 0x1 ;  /* 0x0000000106060836 */ /* 0x000fc80000000000 */
[----:B------:R-:W-:Y:S01]  /*0450*/  @!P3 IMAD.MOV R6, RZ, RZ, -R6 ;  /* 0x000000ffff06b224 */ /* 0x000fe200078e0a06 */
[----:B------:R-:W-:-:S05]  /*0460*/  @!P1 LOP3.LUT R6, RZ, R4, RZ, 0x33, !PT ;  /* 0x00000004ff069212 */ /* 0x000fca00078e33ff */
[----:B------:R-:W-:-:S04]  /*0470*/  IMAD.MOV R7, RZ, RZ, -R6 ;  /* 0x000000ffff077224 */ /* 0x000fc800078e0a06 */
[----:B------:R-:W-:Y:S01]  /*0480*/  IMAD R7, R4, R7, R13 ;  /* 0x0000000704077224 */ /* 0x000fe200078e020d */
[----:B0-----:R-:W-:-:S09]  /*0490*/  UISETP.GE.AND UP0, UPT, UR4, URZ, UPT ;  /* 0x000000ff0400728c */ /* 0x001fd2000bf06270 */
[----:B------:R-:W-:Y:S05]  /*04a0*/  BRA.U !UP0, `(.L_x_27) ;  /* 0x0000000108fc7547 */ /* 0x000fea000b800000 */
[----:B------:R-:W-:Y:S01]  /*04b0*/  UIADD3 UR8, UPT, UPT, -UR4, URZ, URZ ;  /* 0x000000ff04087290 */ /* 0x000fe2000fffe1ff */
[----:B------:R-:W-:Y:S01]  /*04c0*/  LEA R10, R2, 0xfffffffe, 0x1 ;  /* 0xfffffffe020a7811 */ /* 0x000fe200078e08ff */
[----:B------:R-:W-:Y:S01]  /*04d0*/  UIMAD UR11, UR4, UR4, URZ ;  /* 0x00000004040b72a4 */ /* 0x000fe2000f8e02ff */
[----:B------:R-:W-:Y:S01]  /*04e0*/  LEA R11, R3, 0xfffffffe, 0x1 ;  /* 0xfffffffe030b7811 */ /* 0x000fe200078e08ff */
[----:B------:R-:W-:Y:S01]  /*04f0*/  ULEA UR9, -UR4, URZ, 0x1 ;  /* 0x000000ff04097291 */ /* 0x000fe2000f8e09ff */
[----:B------:R-:W-:Y:S02]  /*0500*/  LEA R4, R4, 0xfffffffe, 0x1 ;  /* 0xfffffffe04047811 */ /* 0x000fe400078e08ff */
[C---:B------:R-:W-:Y:S02]  /*0510*/  IADD3 R15, PT, PT, R7.reuse, -UR4, RZ ;  /* 0x80000004070f7c10 */ /* 0x040fe4000fffe0ff */
[----:B------:R-:W-:Y:S01]  /*0520*/  IADD3 R16, PT, PT, -R7, UR4, RZ ;  /* 0x0000000407107c10 */ /* 0x000fe2000fffe1ff */
[----:B------:R-:W-:-:S06]  /*0530*/  UMOV UR4, UR8 ;  /* 0x0000000800047c82 */ /* 0x000fcc0008000000 */
.L_x_31:
[----:B------:R-:W0:Y:S01]  /*0540*/  LDCU UR5, c[0x0][0x3b8] ;  /* 0x00007700ff0577ac */ /* 0x000e220008000800 */
[----:B-1----:R-:W-:-:S05]  /*0550*/  VIADD R2, R0, UR4 ;  /* 0x0000000400027c36 */ /* 0x002fca0008000000 */
[----:B------:R-:W-:-:S04]  /*0560*/  ISETP.GE.AND P1, PT, R2, RZ, PT ;  /* 0x000000ff0200720c */ /* 0x000fc80003f26270 */
[----:B------:R-:W-:-:S05]  /*0570*/  SEL R3, R10, RZ, P1 ;  /* 0x000000ff0a037207 */ /* 0x000fca0000800000 */
[----:B------:R-:W-:Y:S01]  /*0580*/  IMAD.IADD R13, R3, 0x1, -R2 ;  /* 0x00000001030d7824 */ /* 0x000fe200078e0a02 */
[----:B0-----:R-:W-:Y:S01]  /*0590*/  ISETP.GE.AND P0, PT, R2, UR5, PT ;  /* 0x0000000502007c0c */ /* 0x001fe2000bf06270 */
[----:B------:R-:W-:-:S03]  /*05a0*/  UMOV UR5, UR8 ;  /* 0x0000000800057c82 */ /* 0x000fc60008000000 */
[----:B------:R-:W-:-:S09]  /*05b0*/  @P1 SEL R13, R13, R2, P0 ;  /* 0x000000020d0d1207 */ /* 0x000fd20000000000 */
.L_x_30:
[----:B------:R-:W0:Y:S01]  /*05c0*/  LDCU UR7, c[0x0][0x3bc] ;  /* 0x00007780ff0777ac */ /* 0x000e220008000800 */
[----:B------:R-:W-:Y:S01]  /*05d0*/  VIADD R8, R6, UR5 ;  /* 0x0000000506087c36 */ /* 0x000fe20008000000 */
[----:B-1----:R-:W1:Y:S01]  /*05e0*/  LDC.64 R2, c[0x0][0x380] ;  /* 0x0000e000ff027b82 */ /* 0x002e620000000a00 */
[----:B------:R-:W-:Y:S01]  /*05f0*/  IMAD.MOV.U32 R12, RZ, RZ, R16 ;  /* 0x000000ffff0c7224 */ /* 0x000fe200078e0010 */
[----:B------:R-:W-:Y:S01]  /*0600*/  UIMAD UR6, UR4, UR4, URZ ;  /* 0x00000004040672a4 */ /* 0x000fe2000f8e02ff */
[----:B------:R-:W-:Y:S01]  /*0610*/  IMAD.MOV.U32 R14, RZ, RZ, R15 ;  /* 0x000000ffff0e7224 */ /* 0x000fe200078e000f */
[----:B------:R-:W-:Y:S01]  /*0620*/  ISETP.GE.AND P1, PT, R8, RZ, PT ;  /* 0x000000ff0800720c */ /* 0x000fe20003f26270 */
[----:B------:R-:W2:Y:S03]  /*0630*/  LDCU UR16, c[0x0][0x3c0] ;  /* 0x00007800ff1077ac */ /* 0x000ea60008000800 */
[----:B------:R-:W-:Y:S01]  /*0640*/  SEL R9, R11, RZ, P1 ;  /* 0x000000ff0b097207 */ /* 0x000fe20000800000 */
[----:B------:R-:W-:-:S02]  /*0650*/  UIMAD UR10, UR5, UR5, UR6 ;  /* 0x00000005050a72a4 */ /* 0x000fc4000f8e0206 */
[----:B------:R-:W-:Y:S01]  /*0660*/  ULOP3.LUT UR13, UR5, UR4, URZ, 0xfc, !UPT ;  /* 0x00000004050d7292 */ /* 0x000fe2000f8efcff */
[C---:B------:R-:W-:Y:S01]  /*0670*/  IADD3 R9, PT, PT, -R8.reuse, R9, RZ ;  /* 0x0000000908097210 */ /* 0x040fe20007ffe1ff */
[----:B------:R-:W-:Y:S01]  /*0680*/  UMOV UR6, UR9 ;  /* 0x0000000900067c82 */ /* 0x000fe20008000000 */
[----:B0-----:R-:W-:-:S04]  /*0690*/  ISETP.GE.AND P0, PT, R8, UR7, PT ;  /* 0x0000000708007c0c */ /* 0x001fc8000bf06270 */
[----:B------:R-:W-:-:S05]  /*06a0*/  @P1 SEL R9, R9, R8, P0 ;  /* 0x0000000809091207 */ /* 0x000fca0000000000 */
[----:B------:R-:W-:Y:S01]  /*06b0*/  IMAD R18, R13, UR7, R9 ;  /* 0x000000070d127c24 */ /* 0x000fe2000f8e0209 */
[----:B--2---:R-:W-:-:S06]  /*06c0*/  UMOV UR7, UR8 ;  /* 0x0000000800077c82 */ /* 0x004fcc0008000000 */
.L_x_29:
[----:B------:R-:W-:Y:S02]  /*06d0*/  ULOP3.LUT UP0, URZ, UR13, UR7, URZ, 0xfc, !UPT ;  /* 0x000000070dff7292 */ /* 0x000fe4000f80fcff */
[----:B------:R-:W-:Y:S02]  /*06e0*/  UIMAD UR12, UR7, UR7, UR10 ;  /* 0x00000007070c72a4 */ /* 0x000fe4000f8e020a */
[----:B------:R-:W-:Y:S02]  /*06f0*/  UIADD3 UR6, UPT, UPT, UR6, 0x1, URZ ;  /* 0x0000000106067890 */ /* 0x000fe4000fffe0ff */
[----:B------:R-:W-:Y:S02]  /*0700*/  UISETP.GT.U32.OR UP0, UPT, UR12, UR11, !UP0 ;  /* 0x0000000b0c00728c */ /* 0x000fe4000c704470 */
[----:B------:R-:W-:-:S07]  /*0710*/  UISETP.NE.AND UP1, UPT, UR6, 0x1, UPT ;  /* 0x000000010600788c */ /* 0x000fce000bf25270 */
[----:B------:R-:W-:Y:S05]  /*0720*/  BRA.U UP0, `(.L_x_28) ;  /* 0x0000000100287547 */ /* 0x000fea000b800000 */
[C---:B------:R-:W-:Y:S02]  /*0730*/  ISETP.GE.AND P1, PT, R14.reuse, RZ, PT ;  /* 0x000000ff0e00720c */ /* 0x040fe40003f26270 */
[----:B------:R-:W-:Y:S02]  /*0740*/  ISETP.GE.AND P0, PT, R14, UR16, PT ;  /* 0x000000100e007c0c */ /* 0x000fe4000bf06270 */
[----:B------:R-:W-:-:S05]  /*0750*/  SEL R9, R4, RZ, P1 ;  /* 0x000000ff04097207 */ /* 0x000fca0000800000 */
[----:B------:R-:W-:-:S05]  /*0760*/  IMAD.IADD R9, R9, 0x1, R12 ;  /* 0x0000000109097824 */ /* 0x000fca00078e020c */
[----:B------:R-:W-:-:S05]  /*0770*/  @P1 SEL R9, R9, R14, P0 ;  /* 0x0000000e09091207 */ /* 0x000fca0000000000 */
[----:B------:R-:W-:-:S04]  /*0780*/  IMAD R9, R18, UR16, R9 ;  /* 0x0000001012097c24 */ /* 0x000fc8000f8e0209 */
[----:B-1----:R-:W-:-:S06]  /*0790*/  IMAD.WIDE R8, R9, 0x4, R2 ;  /* 0x0000000409087825 */ /* 0x002fcc00078e0202 */
[----:B------:R-:W2:Y:S02]  /*07a0*/  LDG.E R8, desc[UR14][R8.64] ;  /* 0x0000000e08087981 */ /* 0x000ea4000c1e1900 */
[----:B--2---:R-:W-:-:S13]  /*07b0*/  FSETP.GEU.AND P0, PT, R5, R8, PT ;  /* 0x000000080500720b */ /* 0x004fda0003f0e000 */
[----:B------:R-:W-:Y:S05]  /*07c0*/  @!P0 EXIT ;  /* 0x000000000000894d */ /* 0x000fea0003800000 */
.L_x_28:
[----:B------:R-:W-:Y:S01]  /*07d0*/  IADD3 R14, PT, PT, R14, 0x1, RZ ;  /* 0x000000010e0e7810 */ /* 0x000fe20007ffe0ff */
[----:B------:R-:W-:Y:S01]  /*07e0*/  VIADD R12, R12, 0xffffffff ;  /* 0xffffffff0c0c7836 */ /* 0x000fe20000000000 */
[----:B------:R-:W-:Y:S01]  /*07f0*/  UIADD3 UR7, UPT, UPT, UR7, 0x1, URZ ;  /* 0x0000000107077890 */ /* 0x000fe2000fffe0ff */
[----:B------:R-:W-:Y:S11]  /*0800*/  BRA.U UP1, `(.L_x_29) ;  /* 0xfffffffd01b07547 */ /* 0x000ff6000b83ffff */
[----:B------:R-:W0:Y:S01]  /*0810*/  LDCU UR7, c[0x0][0x38c] ;  /* 0x00007180ff0777ac */ /* 0x000e220008000800 */
[----:B------:R-:W-:Y:S02]  /*0820*/  UIADD3 UR6, UPT, UPT, UR5, 0x1, URZ ;  /* 0x0000000105067890 */ /* 0x000fe4000fffe0ff */
[----:B0-----:R-:W-:-:S05]  /*0830*/  UISETP.NE.AND UP0, UPT, UR5, UR7, UPT ;  /* 0x000000070500728c */ /* 0x001fca000bf05270 */
[----:B------:R-:W-:-:S04]  /*0840*/  UMOV UR5, UR6 ;  /* 0x0000000600057c82 */ /* 0x000fc80008000000 */
[----:B------:R-:W-:Y:S05]  /*0850*/  BRA.U UP0, `(.L_x_30) ;  /* 0xfffffffd00587547 */ /* 0x000fea000b83ffff */
[----:B------:R-:W-:Y:S02]  /*0860*/  UISETP.NE.AND UP0, UPT, UR4, UR7, UPT ;  /* 0x000000070400728c */ /* 0x000fe4000bf05270 */
[----:B------:R-:W-:-:S07]  /*0870*/  UIADD3 UR5, UPT, UPT, UR4, 0x1, URZ ;  /* 0x0000000104057890 */ /* 0x000fce000fffe0ff */
[----:B------:R-:W-:Y:S01]  /*0880*/  UMOV UR4, UR5 ;  /* 0x0000000500047c82 */ /* 0x000fe20008000000 */
[----:B------:R-:W-:Y:S05]  /*0890*/  BRA.U UP0, `(.L_x_31) ;  /* 0xfffffffd00287547 */ /* 0x000fea000b83ffff */
.L_x_27:
[----:B------:R-:W0:Y:S01]  /*08a0*/  S2R R9, SR_LANEID ;  /* 0x0000000000097919 */ /* 0x000e220000000000 */
[----:B------:R-:W-:Y:S01]  /*08b0*/  VOTEU.ANY UR5, UPT, PT ;  /* 0x0000000000057886 */ /* 0x000fe200038e0100 */
[----:B-1----:R-:W1:Y:S01]  /*08c0*/  LDC.64 R2, c[0x0][0x3b0] ;  /* 0x0000ec00ff027b82 */ /* 0x002e620000000a00 */
[----:B------:R-:W0:Y:S08]  /*08d0*/  FLO.U32 R4, UR5 ;  /* 0x0000000500047d00 */ /* 0x000e3000080e0000 */
[----:B------:R-:W1:Y:S01]  /*08e0*/  POPC R5, UR5 ;  /* 0x0000000500057d09 */ /* 0x000e620008000000 */
[----:B0-----:R-:W-:-:S13]  /*08f0*/  ISETP.EQ.U32.AND P0, PT, R4, R9, PT ;  /* 0x000000090400720c */ /* 0x001fda0003f02070 */
[----:B-1----:R-:W2:Y:S01]  /*0900*/  @P0 ATOMG.E.ADD.STRONG.GPU PT, R3, desc[UR14][R2.64], R5 ;  /* 0x80000005020309a8 */ /* 0x002ea200081ef10e */
[----:B------:R-:W0:Y:S02]  /*0910*/  S2R R8, SR_LTMASK ;  /* 0x0000000000087919 */ /* 0x000e240000003900 */
[----:B0-----:R-:W-:Y:S01]  /*0920*/  LOP3.LUT R8, R8, UR5, RZ, 0xc0, !PT ;  /* 0x0000000508087c12 */ /* 0x001fe2000f8ec0ff */
[----:B------:R-:W0:Y:S05]  /*0930*/  LDCU UR5, c[0x0][0x3c4] ;  /* 0x00007880ff0577ac */ /* 0x000e2a0008000800 */
[----:B------:R-:W1:Y:S01]  /*0940*/  POPC R8, R8 ;  /* 0x0000000800087309 */ /* 0x000e620000000000 */
[----:B--2---:R-:W1:Y:S02]  /*0950*/  SHFL.IDX PT, R11, R3, R4, 0x1f ;  /* 0x00001f04030b7589 */ /* 0x004e6400000e0000 */
[----:B-1----:R-:W-:-:S05]  /*0960*/  IMAD.IADD R11, R11, 0x1, R8 ;  /* 0x000000010b0b7824 */ /* 0x002fca00078e0208 */
[----:B0-----:R-:W-:-:S13]  /*0970*/  ISETP.GE.U32.AND P0, PT, R11, UR5, PT ;  /* 0x000000050b007c0c */ /* 0x001fda000bf06070 */
[----:B------:R-:W-:Y:S05]  /*0980*/  @P0 EXIT ;  /* 0x000000000000094d */ /* 0x000fea0003800000 */
[----:B------:R-:W0:Y:S01]  /*0990*/  LDC.64 R2, c[0x0][0x398] ;  /* 0x0000e600ff027b82 */ /* 0x000e220000000a00 */
[----:B------:R-:W-:Y:S02]  /*09a0*/  I2FP.F32.S32 R13, R6 ;  /* 0x00000006000d7245 */ /* 0x000fe40000201400 */
[----:B------:R-:W-:-:S05]  /*09b0*/  I2FP.F32.S32 R7, R7 ;  /* 0x0000000700077245 */ /* 0x000fca0000201400 */
[----:B------:R-:W1:Y:S08]  /*09c0*/  LDC.64 R4, c[0x0][0x3a0] ;  /* 0x0000e800ff047b82 */ /* 0x000e700000000a00 */
[----:B------:R-:W2:Y:S01]  /*09d0*/  LDC.64 R8, c[0x0][0x3a8] ;  /* 0x0000ea00ff087b82 */ /* 0x000ea20000000a00 */
[----:B0-----:R-:W-:-:S04]  /*09e0*/  IMAD.WIDE.U32 R2, R11, 0x4, R2 ;  /* 0x000000040b027825 */ /* 0x001fc800078e0002 */
[----:B-1----:R-:W-:-:S04]  /*09f0*/  IMAD.WIDE.U32 R4, R11, 0x4, R4 ;  /* 0x000000040b047825 */ /* 0x002fc800078e0004 */
[----:B--2---:R-:W-:Y:S01]  /*0a00*/  IMAD.WIDE.U32 R8, R11, 0x4, R8 ;  /* 0x000000040b087825 */ /* 0x004fe200078e0008 */
[----:B------:R-:W-:-:S05]  /*0a10*/  I2FP.F32.S32 R11, R0 ;  /* 0x00000000000b7245 */ /* 0x000fca0000201400 */
[----:B------:R-:W-:Y:S04]  /*0a20*/  STG.E desc[UR14][R2.64], R11 ;  /* 0x0000000b02007986 */ /* 0x000fe8000c10190e */
[----:B------:R-:W-:Y:S04]  /*0a30*/  STG.E desc[UR14][R4.64], R13 ;  /* 0x0000000d04007986 */ /* 0x000fe8000c10190e */
[----:B------:R-:W-:Y:S01]  /*0a40*/  STG.E desc[UR14][R8.64], R7 ;  /* 0x0000000708007986 */ /* 0x000fe2000c10190e */
[----:B------:R-:W-:Y:S05]  /*0a50*/  EXIT ;  /* 0x000000000000794d */ /* 0x000fea0003800000 */
.L_x_32:
        /* <DEDUP_REMOVED lines=10> */
.L_x_35:


//--------------------- .nv.shared.reserved.0     --------------------------
	.section	.nv.shared.reserved.0,"aw",@nobits
	.weak		__nv_reservedSMEM_offset_0_alias
	.size		__nv_reservedSMEM_offset_0_alias, 0, 64
	.other		__nv_reservedSMEM_offset_0_alias,@"STO_CUDA_RESERVED_SHARED STV_DEFAULT"
__nv_reservedSMEM_offset_0_alias:
	.zero		0
	.zero		64


//--------------------- .nv.constant0.delta_fit   --------------------------
	.section	.nv.constant0.delta_fit,"a",@progbits
	.sectionflags	@""
	.align	4
.nv.constant0.delta_fit:
	.zero		956


//--------------------- .nv.constant0.local_maxima --------------------------
	.section	.nv.constant0.local_maxima,"a",@progbits
	.sectionflags	@""
	.align	4
.nv.constant0.local_maxima:
	.zero		968


//--------------------- SYMBOLS --------------------------

	.type		.nv.reservedSmem.offset0,@object
	.size		.nv.reservedSmem.offset0,0x4
